	.target	sm_80

	.elftype	@"ET_EXEC"


//--------------------- .note.nv.tkinfo           --------------------------
	.section	.note.nv.tkinfo,"",@"SHT_NOTE"
	.sectionflags	@"SHF_NOTE_NV_TKINFO"
	.tkinfo
        /*0018*/ 	.word	0x00000002
        /*0030*/ 	.string	""
        /*0030*/ 	.string	"ptxas"
        /*0030*/ 	.string	"Cuda compilation tools, release 13.0, V13.0.88"
        /*0030*/ 	.string	"Build cuda_13.0.r13.0/compiler.36424714_0"
        /*0030*/ 	.string	"-v  -suppress-debug-info  -lineinfo  -arch sm_80 "



//--------------------- .note.nv.cuinfo           --------------------------
	.section	.note.nv.cuinfo,"",@"SHT_NOTE"
	.sectionflags	@"SHF_NOTE_NV_CUINFO"
        /*0018*/ 	.short	0x0002
        /*001a*/ 	.short	0x0050
        /*001c*/ 	.short	0x0082
	.zero		2


//--------------------- .nv.info                  --------------------------
	.section	.nv.info,"",@"SHT_CUDA_INFO"
	.align	4


	//----- nvinfo : EIATTR_REGCOUNT
	.align		4
        /*0000*/ 	.byte	0x04, 0x2f
        /*0002*/ 	.short	(.L_2 - .L_1)
	.align		4
.L_1:
        /*0004*/ 	.word	index@(attn_fwd)
        /*0008*/ 	.word	0x00000060


	//----- nvinfo : EIATTR_FRAME_SIZE
	.align		4
.L_2:
        /*000c*/ 	.byte	0x04, 0x11
        /*000e*/ 	.short	(.L_4 - .L_3)
	.align		4
.L_3:
        /*0010*/ 	.word	index@(attn_fwd)
        /*0014*/ 	.word	0x00000000


	//----- nvinfo : EIATTR_MIN_STACK_SIZE
	.align		4
.L_4:
        /*0018*/ 	.byte	0x04, 0x12
        /*001a*/ 	.short	(.L_6 - .L_5)
	.align		4
.L_5:
        /*001c*/ 	.word	index@(attn_fwd)
        /*0020*/ 	.word	0x00000000
.L_6:


//--------------------- .nv.info.attn_fwd         --------------------------
	.section	.nv.info.attn_fwd,"",@"SHT_CUDA_INFO"
	.sectionflags	@""
	.align	4


	//----- nvinfo : EIATTR_CUDA_API_VERSION
	.align		4
        /*0000*/ 	.byte	0x04, 0x37
        /*0002*/ 	.short	(.L_8 - .L_7)
.L_7:
        /*0004*/ 	.word	0x00000082


	//----- nvinfo : EIATTR_SW2861232_WAR
	.align		4
.L_8:
        /*0008*/ 	.byte	0x01, 0x35
	.zero		2


	//----- nvinfo : EIATTR_PARAM_CBANK
	.align		4
        /*000c*/ 	.byte	0x04, 0x0a
        /*000e*/ 	.short	(.L_10 - .L_9)
	.align		4
.L_9:
        /*0010*/ 	.word	index@(.nv.constant0.attn_fwd)
        /*0014*/ 	.short	0x0160
        /*0016*/ 	.short	0x0088


	//----- nvinfo : EIATTR_CBANK_PARAM_SIZE
	.align		4
.L_10:
        /*0018*/ 	.byte	0x03, 0x19
        /*001a*/ 	.short	0x0088


	//----- nvinfo : EIATTR_KPARAM_INFO
	.align		4
        /*001c*/ 	.byte	0x04, 0x17
        /*001e*/ 	.short	(.L_12 - .L_11)
.L_11:
        /*0020*/ 	.word	0x00000000
        /*0024*/ 	.short	0x0019
        /*0026*/ 	.short	0x0080
        /*0028*/ 	.byte	0x00, 0xf4, 0x21, 0x00


	//----- nvinfo : EIATTR_KPARAM_INFO
	.align		4
.L_12:
        /*002c*/ 	.byte	0x04, 0x17
        /*002e*/ 	.short	(.L_14 - .L_13)
.L_13:
        /*0030*/ 	.word	0x00000000
        /*0034*/ 	.short	0x0018
        /*0036*/ 	.short	0x0078
        /*0038*/ 	.byte	0x00, 0xf4, 0x21, 0x00


	//----- nvinfo : EIATTR_KPARAM_INFO
	.align		4
.L_14:
        /*003c*/ 	.byte	0x04, 0x17
        /*003e*/ 	.short	(.L_16 - .L_15)
.L_15:
        /*0040*/ 	.word	0x00000000
        /*0044*/ 	.short	0x0017
        /*0046*/ 	.short	0x0070
        /*0048*/ 	.byte	0x00, 0xf0, 0x11, 0x00


	//----- nvinfo : EIATTR_KPARAM_INFO
	.align		4
.L_16:
        /*004c*/ 	.byte	0x04, 0x17
        /*004e*/ 	.short	(.L_18 - .L_17)
.L_17:
        /*0050*/ 	.word	0x00000000
        /*0054*/ 	.short	0x0016
        /*0056*/ 	.short	0x006c
        /*0058*/ 	.byte	0x00, 0xf0, 0x11, 0x00


	//----- nvinfo : EIATTR_KPARAM_INFO
	.align		4
.L_18:
        /*005c*/ 	.byte	0x04, 0x17
        /*005e*/ 	.short	(.L_20 - .L_19)
.L_19:
        /*0060*/ 	.word	0x00000000
        /*0064*/ 	.short	0x0015
        /*0066*/ 	.short	0x0068
        /*0068*/ 	.byte	0x00, 0xf0, 0x11, 0x00


	//----- nvinfo : EIATTR_KPARAM_INFO
	.align		4
.L_20:
        /*006c*/ 	.byte	0x04, 0x17
        /*006e*/ 	.short	(.L_22 - .L_21)
.L_21:
        /*0070*/ 	.word	0x00000000
        /*0074*/ 	.short	0x0014
        /*0076*/ 	.short	0x0064
        /*0078*/ 	.byte	0x00, 0xf0, 0x11, 0x00


	//----- nvinfo : EIATTR_KPARAM_INFO
	.align		4
.L_22:
        /*007c*/ 	.byte	0x04, 0x17
        /*007e*/ 	.short	(.L_24 - .L_23)
.L_23:
        /*0080*/ 	.word	0x00000000
        /*0084*/ 	.short	0x0013
        /*0086*/ 	.short	0x0060
        /*0088*/ 	.byte	0x00, 0xf0, 0x11, 0x00


	//----- nvinfo : EIATTR_KPARAM_INFO
	.align		4
.L_24:
        /*008c*/ 	.byte	0x04, 0x17
        /*008e*/ 	.short	(.L_26 - .L_25)
.L_25:
        /*0090*/ 	.word	0x00000000
        /*0094*/ 	.short	0x0012
        /*0096*/ 	.short	0x005c
        /*0098*/ 	.byte	0x00, 0xf0, 0x11, 0x00


	//----- nvinfo : EIATTR_KPARAM_INFO
	.align		4
.L_26:
        /*009c*/ 	.byte	0x04, 0x17
        /*009e*/ 	.short	(.L_28 - .L_27)
.L_27:
        /*00a0*/ 	.word	0x00000000
        /*00a4*/ 	.short	0x0011
        /*00a6*/ 	.short	0x0058
        /*00a8*/ 	.byte	0x00, 0xf0, 0x11, 0x00


	//----- nvinfo : EIATTR_KPARAM_INFO
	.align		4
.L_28:
        /*00ac*/ 	.byte	0x04, 0x17
        /*00ae*/ 	.short	(.L_30 - .L_29)
.L_29:
        /*00b0*/ 	.word	0x00000000
        /*00b4*/ 	.short	0x0010
        /*00b6*/ 	.short	0x0054
        /*00b8*/ 	.byte	0x00, 0xf0, 0x11, 0x00


	//----- nvinfo : EIATTR_KPARAM_INFO
	.align		4
.L_30:
        /*00bc*/ 	.byte	0x04, 0x17
        /*00be*/ 	.short	(.L_32 - .L_31)
.L_31:
        /*00c0*/ 	.word	0x00000000
        /*00c4*/ 	.short	0x000f
        /*00c6*/ 	.short	0x0050
        /*00c8*/ 	.byte	0x00, 0xf0, 0x11, 0x00


	//----- nvinfo : EIATTR_KPARAM_INFO
	.align		4
.L_32:
        /*00cc*/ 	.byte	0x04, 0x17
        /*00ce*/ 	.short	(.L_34 - .L_33)
.L_33:
        /*00d0*/ 	.word	0x00000000
        /*00d4*/ 	.short	0x000e
        /*00d6*/ 	.short	0x004c
        /*00d8*/ 	.byte	0x00, 0xf0, 0x11, 0x00


	//----- nvinfo : EIATTR_KPARAM_INFO
	.align		4
.L_34:
        /*00dc*/ 	.byte	0x04, 0x17
        /*00de*/ 	.short	(.L_36 - .L_35)
.L_35:
        /*00e0*/ 	.word	0x00000000
        /*00e4*/ 	.short	0x000d
        /*00e6*/ 	.short	0x0048
        /*00e8*/ 	.byte	0x00, 0xf0, 0x11, 0x00


	//----- nvinfo : EIATTR_KPARAM_INFO
	.align		4
.L_36:
        /*00ec*/ 	.byte	0x04, 0x17
        /*00ee*/ 	.short	(.L_38 - .L_37)
.L_37:
        /*00f0*/ 	.word	0x00000000
        /*00f4*/ 	.short	0x000c
        /*00f6*/ 	.short	0x0044
        /*00f8*/ 	.byte	0x00, 0xf0, 0x11, 0x00


	//----- nvinfo : EIATTR_KPARAM_INFO
	.align		4
.L_38:
        /*00fc*/ 	.byte	0x04, 0x17
        /*00fe*/ 	.short	(.L_40 - .L_39)
.L_39:
        /*0100*/ 	.word	0x00000000
        /*0104*/ 	.short	0x000b
        /*0106*/ 	.short	0x0040
        /*0108*/ 	.byte	0x00, 0xf0, 0x11, 0x00


	//----- nvinfo : EIATTR_KPARAM_INFO
	.align		4
.L_40:
        /*010c*/ 	.byte	0x04, 0x17
        /*010e*/ 	.short	(.L_42 - .L_41)
.L_41:
        /*0110*/ 	.word	0x00000000
        /*0114*/ 	.short	0x000a
        /*0116*/ 	.short	0x003c
        /*0118*/ 	.byte	0x00, 0xf0, 0x11, 0x00


	//----- nvinfo : EIATTR_KPARAM_INFO
	.align		4
.L_42:
        /*011c*/ 	.byte	0x04, 0x17
        /*011e*/ 	.short	(.L_44 - .L_43)
.L_43:
        /*0120*/ 	.word	0x00000000
        /*0124*/ 	.short	0x0009
        /*0126*/ 	.short	0x0038
        /*0128*/ 	.byte	0x00, 0xf0, 0x11, 0x00


	//----- nvinfo : EIATTR_KPARAM_INFO
	.align		4
.L_44:
        /*012c*/ 	.byte	0x04, 0x17
        /*012e*/ 	.short	(.L_46 - .L_45)
.L_45:
        /*0130*/ 	.word	0x00000000
        /*0134*/ 	.short	0x0008
        /*0136*/ 	.short	0x0034
        /*0138*/ 	.byte	0x00, 0xf0, 0x11, 0x00


	//----- nvinfo : EIATTR_KPARAM_INFO
	.align		4
.L_46:
        /*013c*/ 	.byte	0x04, 0x17
        /*013e*/ 	.short	(.L_48 - .L_47)
.L_47:
        /*0140*/ 	.word	0x00000000
        /*0144*/ 	.short	0x0007
        /*0146*/ 	.short	0x0030
        /*0148*/ 	.byte	0x00, 0xf0, 0x11, 0x00


	//----- nvinfo : EIATTR_KPARAM_INFO
	.align		4
.L_48:
        /*014c*/ 	.byte	0x04, 0x17
        /*014e*/ 	.short	(.L_50 - .L_49)
.L_49:
        /*0150*/ 	.word	0x00000000
        /*0154*/ 	.short	0x0006
        /*0156*/ 	.short	0x002c
        /*0158*/ 	.byte	0x00, 0xf0, 0x11, 0x00


	//----- nvinfo : EIATTR_KPARAM_INFO
	.align		4
.L_50:
        /*015c*/ 	.byte	0x04, 0x17
        /*015e*/ 	.short	(.L_52 - .L_51)
.L_51:
        /*0160*/ 	.word	0x00000000
        /*0164*/ 	.short	0x0005
        /*0166*/ 	.short	0x0028
        /*0168*/ 	.byte	0x00, 0xf0, 0x11, 0x00


	//----- nvinfo : EIATTR_KPARAM_INFO
	.align		4
.L_52:
        /*016c*/ 	.byte	0x04, 0x17
        /*016e*/ 	.short	(.L_54 - .L_53)
.L_53:
        /*0170*/ 	.word	0x00000000
        /*0174*/ 	.short	0x0004
        /*0176*/ 	.short	0x0020
        /*0178*/ 	.byte	0x00, 0xf4, 0x21, 0x00


	//----- nvinfo : EIATTR_KPARAM_INFO
	.align		4
.L_54:
        /*017c*/ 	.byte	0x04, 0x17
        /*017e*/ 	.short	(.L_56 - .L_55)
.L_55:
        /*0180*/ 	.word	0x00000000
        /*0184*/ 	.short	0x0003
        /*0186*/ 	.short	0x0018
        /*0188*/ 	.byte	0x00, 0xf4, 0x21, 0x00


	//----- nvinfo : EIATTR_KPARAM_INFO
	.align		4
.L_56:
        /*018c*/ 	.byte	0x04, 0x17
        /*018e*/ 	.short	(.L_58 - .L_57)
.L_57:
        /*0190*/ 	.word	0x00000000
        /*0194*/ 	.short	0x0002
        /*0196*/ 	.short	0x0010
        /*0198*/ 	.byte	0x00, 0xf4, 0x21, 0x00


	//----- nvinfo : EIATTR_KPARAM_INFO
	.align		4
.L_58:
        /*019c*/ 	.byte	0x04, 0x17
        /*019e*/ 	.short	(.L_60 - .L_59)
.L_59:
        /*01a0*/ 	.word	0x00000000
        /*01a4*/ 	.short	0x0001
        /*01a6*/ 	.short	0x0008
        /*01a8*/ 	.byte	0x00, 0xf4, 0x21, 0x00


	//----- nvinfo : EIATTR_KPARAM_INFO
	.align		4
.L_60:
        /*01ac*/ 	.byte	0x04, 0x17
        /*01ae*/ 	.short	(.L_62 - .L_61)
.L_61:
        /*01b0*/ 	.word	0x00000000
        /*01b4*/ 	.short	0x0000
        /*01b6*/ 	.short	0x0000
        /*01b8*/ 	.byte	0x00, 0xf4, 0x21, 0x00


	//----- nvinfo : EIATTR_MAXREG_COUNT
	.align		4
.L_62:
        /*01bc*/ 	.byte	0x03, 0x1b
        /*01be*/ 	.short	0x00ff


	//----- nvinfo : EIATTR_NUM_BARRIERS
	.align		4
        /*01c0*/ 	.byte	0x02, 0x4c
        /*01c2*/ 	.byte	0x01
	.zero		1


	//----- nvinfo : EIATTR_MERCURY_ISA_VERSION
	.align		4
        /*01c4*/ 	.byte	0x03, 0x5f
        /*01c6*/ 	.short	0x0000


	//----- nvinfo : EIATTR_COOP_GROUP_MASK_REGIDS
	.align		4
        /*01c8*/ 	.byte	0x04, 0x29
        /*01ca*/ 	.short	(.L_64 - .L_63)


	//   ....[0]....
.L_63:
        /*01cc*/ 	.word	0xffffffff


	//   ....[1]....
        /*01d0*/ 	.word	0xffffffff


	//   ....[2]....
        /*01d4*/ 	.word	0xffffffff


	//   ....[3]....
        /*01d8*/ 	.word	0xffffffff


	//   ....[4]....
        /*01dc*/ 	.word	0xffffffff


	//   ....[5]....
        /*01e0*/ 	.word	0xffffffff


	//   ....[6]....
        /*01e4*/ 	.word	0xffffffff


	//   ....[7]....
        /*01e8*/ 	.word	0xffffffff


	//   ....[8]....
        /*01ec*/ 	.word	0xffffffff


	//   ....[9]....
        /*01f0*/ 	.word	0xffffffff


	//   ....[10]....
        /*01f4*/ 	.word	0xffffffff


	//   ....[11]....
        /*01f8*/ 	.word	0xffffffff


	//   ....[12]....
        /*01fc*/ 	.word	0xffffffff


	//   ....[13]....
        /*0200*/ 	.word	0xffffffff


	//   ....[14]....
        /*0204*/ 	.word	0xffffffff


	//   ....[15]....
        /*0208*/ 	.word	0xffffffff


	//----- nvinfo : EIATTR_COOP_GROUP_INSTR_OFFSETS
	.align		4
.L_64:
        /*020c*/ 	.byte	0x04, 0x28
        /*020e*/ 	.short	(.L_66 - .L_65)


	//   ....[0]....
.L_65:
        /*0210*/ 	.word	0x00001100


	//   ....[1]....
        /*0214*/ 	.word	0x00001160


	//   ....[2]....
        /*0218*/ 	.word	0x00001180


	//   ....[3]....
        /*021c*/ 	.word	0x000011a0


	//   ....[4]....
        /*0220*/ 	.word	0x000014f0


	//   ....[5]....
        /*0224*/ 	.word	0x00001550


	//   ....[6]....
        /*0228*/ 	.word	0x00001640


	//   ....[7]....
        /*022c*/ 	.word	0x000016d0


	//   ....[8]....
        /*0230*/ 	.word	0x00001f60


	//   ....[9]....
        /*0234*/ 	.word	0x00001f70


	//   ....[10]....
        /*0238*/ 	.word	0x00001f80


	//   ....[11]....
        /*023c*/ 	.word	0x00001f90


	//   ....[12]....
        /*0240*/ 	.word	0x00002030


	//   ....[13]....
        /*0244*/ 	.word	0x00002040


	//   ....[14]....
        /*0248*/ 	.word	0x00002050


	//   ....[15]....
        /*024c*/ 	.word	0x00002060


	//----- nvinfo : EIATTR_EXIT_INSTR_OFFSETS
	.align		4
.L_66:
        /*0250*/ 	.byte	0x04, 0x1c
        /*0252*/ 	.short	(.L_68 - .L_67)


	//   ....[0]....
.L_67:
        /*0254*/ 	.word	0x000036f0


	//----- nvinfo : EIATTR_REQNTID
	.align		4
.L_68:
        /*0258*/ 	.byte	0x04, 0x10
        /*025a*/ 	.short	(.L_70 - .L_69)
.L_69:
        /*025c*/ 	.word	0x00000080
        /*0260*/ 	.word	0x00000001
        /*0264*/ 	.word	0x00000001
.L_70:


//--------------------- .nv.callgraph             --------------------------
	.section	.nv.callgraph,"",@"SHT_CUDA_CALLGRAPH"
	.align	4
	.sectionentsize	8
	.align		4
        /*0000*/ 	.word	0x00000000
	.align		4
        /*0004*/ 	.word	0xffffffff
	.align		4
        /*0008*/ 	.word	0x00000000
	.align		4
        /*000c*/ 	.word	0xfffffffe
	.align		4
        /*0010*/ 	.word	0x00000000
	.align		4
        /*0014*/ 	.word	0xfffffffd
	.align		4
        /*0018*/ 	.word	0x00000000
	.align		4
        /*001c*/ 	.word	0xfffffffc


//--------------------- .nv.rel.action            --------------------------
	.section	.nv.rel.action,"",@"SHT_CUDA_RELOCINFO"
	.align	8
	.sectionentsize	8
        /*0000*/ 	.byte	0x73, 0x00, 0x00, 0x00, 0x00, 0x00, 0x00, 0x00, 0x00, 0x00, 0x00, 0x11, 0x25, 0x00, 0x05, 0x36


//--------------------- .nv.constant4             --------------------------
	.section	.nv.constant4,"a",@progbits
	.align	8
	.align		8
.nv.constant4:
        /*0000*/ 	.dword	_$_str


//--------------------- .nv.constant0.attn_fwd    --------------------------
	.section	.nv.constant0.attn_fwd,"a",@progbits
	.sectionflags	@""
	.align	4
.nv.constant0.attn_fwd:
	.zero		488


//--------------------- .text.attn_fwd            --------------------------
	.section	.text.attn_fwd,"ax",@progbits
	.sectioninfo	@"SHI_REGISTERS=96"
	.align	128
        .global         attn_fwd
        .type           attn_fwd,@function
        .size           attn_fwd,(.L_x_3 - attn_fwd)
        .other          attn_fwd,@"STO_CUDA_ENTRY STV_DEFAULT"
attn_fwd:
.text.attn_fwd:
[----:B------:R-:W-:Y:S02]  /*0000*/  MOV R1, c[0x0][0x28] ;  /* 0x00000a0000017a02 */ /* 0x000fe40000000f00 */
[----:B------:R-:W0:Y:S01]  /*0010*/  S2R R93, SR_TID.X ;  /* 0x00000000005d7919 */ /* 0x000e220000002100 */
[----:B------:R-:W-:Y:S01]  /*0020*/  MOV R15, c[0x0][0x198] ;  /* 0x00006600000f7a02 */ /* 0x000fe20000000f00 */
[----:B------:R-:W-:Y:S02]  /*0030*/  ULDC.64 UR4, c[0x0][0x118] ;  /* 0x0000460000047ab9 */ /* 0x000fe40000000a00 */
[----:B------:R-:W1:Y:S01]  /*0040*/  S2R R91, SR_CTAID.X ;  /* 0x00000000005b7919 */ /* 0x000e620000002500 */
[C---:B------:R-:W-:Y:S01]  /*0050*/  SHF.L.U32 R13, R15.reuse, 0x3, RZ ;  /* 0x000000030f0d7819 */ /* 0x040fe200000006ff */
[C---:B------:R-:W-:Y:S01]  /*0060*/  IMAD R23, R15.reuse, 0x6, RZ ;  /* 0x000000060f177824 */ /* 0x040fe200078e02ff */
[CC--:B------:R-:W-:Y:S01]  /*0070*/  LEA R5, R15.reuse, R15.reuse, 0x1 ;  /* 0x0000000f0f057211 */ /* 0x0c0fe200078e08ff */
[----:B------:R-:W2:Y:S01]  /*0080*/  S2R R36, SR_CTAID.Y ;  /* 0x0000000000247919 */ /* 0x000ea20000002600 */
[C---:B------:R-:W-:Y:S01]  /*0090*/  IMAD R17, R15.reuse, 0x12, RZ ;  /* 0x000000120f117824 */ /* 0x040fe200078e02ff */
[C---:B------:R-:W-:Y:S01]  /*00a0*/  SHF.L.U32 R7, R15.reuse, 0x2, RZ ;  /* 0x000000020f077819 */ /* 0x040fe200000006ff */
[C---:B------:R-:W-:Y:S01]  /*00b0*/  IMAD R31, R15.reuse, 0xa, RZ ;  /* 0x0000000a0f1f7824 */ /* 0x040fe200078e02ff */
[CC--:B------:R-:W-:Y:S01]  /*00c0*/  LEA R9, R15.reuse, R15.reuse, 0x2 ;  /* 0x0000000f0f097211 */ /* 0x0c0fe200078e10ff */
[C---:B------:R-:W-:Y:S01]  /*00d0*/  IMAD R19, R15.reuse, 0x14, RZ ;  /* 0x000000140f137824 */ /* 0x040fe200078e02ff */
[CC--:B------:R-:W-:Y:S01]  /*00e0*/  LEA R25, R15.reuse, -R15.reuse, 0x3 ;  /* 0x8000000f0f197211 */ /* 0x0c0fe200078e18ff */
[C---:B------:R-:W-:Y:S01]  /*00f0*/  IMAD R35, R15.reuse, 0xc, RZ ;  /* 0x0000000c0f237824 */ /* 0x040fe200078e02ff */
[CC--:B------:R-:W-:Y:S01]  /*0100*/  LEA R29, R15.reuse, R15.reuse, 0x3 ;  /* 0x0000000f0f1d7211 */ /* 0x0c0fe200078e18ff */
[C---:B------:R-:W-:Y:S01]  /*0110*/  IMAD R39, R15.reuse, 0xe, RZ ;  /* 0x0000000e0f277824 */ /* 0x040fe200078e02ff */
[C---:B------:R-:W-:Y:S01]  /*0120*/  LEA R41, R15.reuse, -R15, 0x4 ;  /* 0x8000000f0f297211 */ /* 0x040fe200078e20ff */
[----:B------:R-:W-:-:S02]  /*0130*/  IMAD R33, R15, 0xb, RZ ;  /* 0x0000000b0f217824 */ /* 0x000fc400078e02ff */
[C---:B------:R-:W-:Y:S02]  /*0140*/  IMAD R21, R15.reuse, 0x16, RZ ;  /* 0x000000160f157824 */ /* 0x040fe400078e02ff */
[----:B------:R-:W-:Y:S01]  /*0150*/  IMAD R43, R15, 0x18, RZ ;  /* 0x000000180f2b7824 */ /* 0x000fe200078e02ff */
[----:B0-----:R-:W-:Y:S01]  /*0160*/  LOP3.LUT R34, R93, 0x7f, RZ, 0xc0, !PT ;  /* 0x0000007f5d227812 */ /* 0x001fe200078ec0ff */
[C---:B------:R-:W-:Y:S02]  /*0170*/  IMAD R37, R15.reuse, 0xd, RZ ;  /* 0x0000000d0f257824 */ /* 0x040fe400078e02ff */
[----:B------:R-:W-:Y:S01]  /*0180*/  IMAD R45, R15, 0x1a, RZ ;  /* 0x0000001a0f2d7824 */ /* 0x000fe200078e02ff */
[----:B-1----:R-:W-:Y:S01]  /*0190*/  LEA R91, R91, R34, 0x7 ;  /* 0x000000225b5b7211 */ /* 0x002fe200078e38ff */
[C---:B------:R-:W-:Y:S02]  /*01a0*/  IMAD R47, R15.reuse, 0x1c, RZ ;  /* 0x0000001c0f2f7824 */ /* 0x040fe400078e02ff */
[----:B------:R-:W-:-:S02]  /*01b0*/  IMAD R49, R15, 0x1e, RZ ;  /* 0x0000001e0f317824 */ /* 0x000fc400078e02ff */
[----:B--2---:R-:W-:Y:S02]  /*01c0*/  IMAD R0, R36, c[0x0][0x190], RZ ;  /* 0x0000640024007a24 */ /* 0x004fe400078e02ff */
[----:B------:R-:W-:-:S03]  /*01d0*/  IMAD R2, R91, c[0x0][0x194], RZ ;  /* 0x000065005b027a24 */ /* 0x000fc600078e02ff */
[C---:B------:R-:W-:Y:S01]  /*01e0*/  SHF.L.U32 R10, R0.reuse, 0x1, RZ ;  /* 0x00000001000a7819 */ /* 0x040fe200000006ff */
[----:B------:R-:W-:Y:S01]  /*01f0*/  IMAD.HI R0, R0, 0x2, RZ ;  /* 0x0000000200007827 */ /* 0x000fe200078e02ff */
[----:B------:R-:W-:-:S03]  /*0200*/  SHF.L.U32 R11, R2, 0x1, RZ ;  /* 0x00000001020b7819 */ /* 0x000fc600000006ff */
[----:B------:R-:W-:Y:S01]  /*0210*/  IMAD.HI R3, R2, 0x2, RZ ;  /* 0x0000000202037827 */ /* 0x000fe200078e02ff */
[----:B------:R-:W-:-:S04]  /*0220*/  IADD3 R10, P0, P1, R11, c[0x0][0x160], R10 ;  /* 0x000058000b0a7a10 */ /* 0x000fc8000791e00a */
[----:B------:R-:W-:Y:S02]  /*0230*/  IADD3.X R11, R3, c[0x0][0x164], R0, P0, P1 ;  /* 0x00005900030b7a10 */ /* 0x000fe400007e2400 */
[C---:B------:R-:W-:Y:S02]  /*0240*/  SHF.L.U32 R3, R15.reuse, 0x1, RZ ;  /* 0x000000010f037819 */ /* 0x040fe400000006ff */
[-C--:B------:R-:W-:Y:S02]  /*0250*/  LEA R26, P3, R15, R10.reuse, 0x4 ;  /* 0x0000000a0f1a7211 */ /* 0x080fe400078620ff */
[-C--:B------:R-:W-:Y:S02]  /*0260*/  IADD3 R12, P4, R3, R10.reuse, RZ ;  /* 0x0000000a030c7210 */ /* 0x080fe40007f9e0ff */
[-C--:B------:R-:W-:Y:S02]  /*0270*/  LEA R14, P5, R15, R10.reuse, 0x2 ;  /* 0x0000000a0f0e7211 */ /* 0x080fe400078a10ff */
[----:B------:R-:W-:-:S02]  /*0280*/  IADD3 R16, P6, R23, R10, RZ ;  /* 0x0000000a17107210 */ /* 0x000fc40007fde0ff */
[-C--:B------:R-:W-:Y:S02]  /*0290*/  LEA.HI.X.SX32 R27, R13, R11.reuse, 0x1, P3 ;  /* 0x0000000b0d1b7211 */ /* 0x080fe400018f0eff */
[CC--:B------:R-:W-:Y:S02]  /*02a0*/  LEA R18, P3, R15.reuse, R10.reuse, 0x3 ;  /* 0x0000000a0f127211 */ /* 0x0c0fe400078618ff */
[-C--:B------:R-:W-:Y:S01]  /*02b0*/  LEA.HI.X.SX32 R13, R15, R11.reuse, 0x1, P4 ;  /* 0x0000000b0f0d7211 */ /* 0x080fe200020f0eff */
[----:B------:R-:W2:Y:S01]  /*02c0*/  LDG.E.U16 R26, [R26.64] ;  /* 0x000000041a1a7981 */ /* 0x000ea2000c1e1500 */
[-C--:B------:R-:W-:Y:S02]  /*02d0*/  IADD3 R2, P0, R17, R10.reuse, RZ ;  /* 0x0000000a11027210 */ /* 0x080fe40007f1e0ff */
[----:B------:R-:W-:Y:S01]  /*02e0*/  LEA.HI.X.SX32 R15, R3, R11, 0x1, P5 ;  /* 0x0000000b030f7211 */ /* 0x000fe200028f0eff */
[----:B------:R0:W3:Y:S01]  /*02f0*/  LDG.E.U16 R12, [R12.64] ;  /* 0x000000040c0c7981 */ /* 0x0000e2000c1e1500 */
[----:B------:R-:W-:-:S02]  /*0300*/  IADD3 R4, P2, R19, R10, RZ ;  /* 0x0000000a13047210 */ /* 0x000fc40007f5e0ff */
[-C--:B------:R-:W-:Y:S01]  /*0310*/  IADD3 R20, P5, R31, R10.reuse, RZ ;  /* 0x0000000a1f147210 */ /* 0x080fe20007fbe0ff */
[----:B------:R1:W4:Y:S01]  /*0320*/  LDG.E.U16 R14, [R14.64] ;  /* 0x000000040e0e7981 */ /* 0x000322000c1e1500 */
[-C--:B------:R-:W-:Y:S02]  /*0330*/  LEA.HI.X.SX32 R17, R5, R11.reuse, 0x1, P6 ;  /* 0x0000000b05117211 */ /* 0x080fe400030f0eff */
[-C--:B------:R-:W-:Y:S02]  /*0340*/  IADD3 R22, P6, R35, R10.reuse, RZ ;  /* 0x0000000a23167210 */ /* 0x080fe40007fde0ff */
[----:B------:R-:W-:Y:S01]  /*0350*/  LEA.HI.X.SX32 R19, R7, R11, 0x1, P3 ;  /* 0x0000000b07137211 */ /* 0x000fe200018f0eff */
[----:B------:R5:W3:Y:S01]  /*0360*/  LDG.E.U16 R16, [R16.64] ;  /* 0x0000000410107981 */ /* 0x000ae2000c1e1500 */
[-C--:B------:R-:W-:Y:S02]  /*0370*/  IADD3 R24, P3, R39, R10.reuse, RZ ;  /* 0x0000000a27187210 */ /* 0x080fe40007f7e0ff */
[-C--:B------:R-:W-:Y:S01]  /*0380*/  IADD3 R6, P1, R21, R10.reuse, RZ ;  /* 0x0000000a15067210 */ /* 0x080fe20007f3e0ff */
[----:B------:R-:W3:Y:S01]  /*0390*/  LDG.E.U16 R18, [R18.64] ;  /* 0x0000000412127981 */ /* 0x000ee2000c1e1500 */
[----:B------:R-:W-:-:S02]  /*03a0*/  IADD3 R8, P4, R43, R10, RZ ;  /* 0x0000000a2b087210 */ /* 0x000fc40007f9e0ff */
[-C--:B------:R-:W-:Y:S02]  /*03b0*/  LEA.HI.X.SX32 R21, R9, R11.reuse, 0x1, P5 ;  /* 0x0000000b09157211 */ /* 0x080fe400028f0eff */
[-C--:B------:R-:W-:Y:S02]  /*03c0*/  IADD3 R28, P5, R45, R10.reuse, RZ ;  /* 0x0000000a2d1c7210 */ /* 0x080fe40007fbe0ff */
[-C--:B------:R-:W-:Y:S01]  /*03d0*/  LEA.HI.X.SX32 R23, R23, R11.reuse, 0x1, P6 ;  /* 0x0000000b17177211 */ /* 0x080fe200030f0eff */
[----:B------:R-:W3:Y:S01]  /*03e0*/  LDG.E.U16 R20, [R20.64] ;  /* 0x0000000414147981 */ /* 0x000ee2000c1e1500 */
[-C--:B------:R-:W-:Y:S02]  /*03f0*/  LEA.HI.X.SX32 R3, R29, R11.reuse, 0x1, P0 ;  /* 0x0000000b1d037211 */ /* 0x080fe400000f0eff */
[----:B------:R-:W-:Y:S01]  /*0400*/  IADD3 R30, P6, R47, R10, RZ ;  /* 0x0000000a2f1e7210 */ /* 0x000fe20007fde0ff */
[----:B------:R-:W3:Y:S01]  /*0410*/  LDG.E.U16 R22, [R22.64] ;  /* 0x0000000416167981 */ /* 0x000ee2000c1e1500 */
[----:B------:R-:W-:-:S02]  /*0420*/  LEA.HI.X.SX32 R25, R25, R11, 0x1, P3 ;  /* 0x0000000b19197211 */ /* 0x000fc400018f0eff */
[-C--:B------:R-:W-:Y:S01]  /*0430*/  LEA.HI.X.SX32 R5, R31, R11.reuse, 0x1, P2 ;  /* 0x0000000b1f057211 */ /* 0x080fe200010f0eff */
[----:B------:R0:W3:Y:S01]  /*0440*/  LDG.E.U16 R2, [R2.64] ;  /* 0x0000000402027981 */ /* 0x0000e2000c1e1500 */
[----:B------:R-:W-:Y:S02]  /*0450*/  IADD3 R32, P3, R49, R10, RZ ;  /* 0x0000000a31207210 */ /* 0x000fe40007f7e0ff */
[-C--:B------:R-:W-:Y:S01]  /*0460*/  LEA.HI.X.SX32 R7, R33, R11.reuse, 0x1, P1 ;  /* 0x0000000b21077211 */ /* 0x080fe200008f0eff */
[----:B------:R0:W3:Y:S01]  /*0470*/  LDG.E.U16 R10, [R10.64] ;  /* 0x000000040a0a7981 */ /* 0x0000e2000c1e1500 */
[-C--:B------:R-:W-:Y:S02]  /*0480*/  LEA.HI.X.SX32 R9, R35, R11.reuse, 0x1, P4 ;  /* 0x0000000b23097211 */ /* 0x080fe400020f0eff */
[-C--:B------:R-:W-:Y:S01]  /*0490*/  LEA.HI.X.SX32 R29, R37, R11.reuse, 0x1, P5 ;  /* 0x0000000b251d7211 */ /* 0x080fe200028f0eff */
[----:B------:R0:W4:Y:S01]  /*04a0*/  LDG.E.U16 R4, [R4.64] ;  /* 0x0000000404047981 */ /* 0x000122000c1e1500 */
[----:B------:R-:W-:-:S02]  /*04b0*/  LEA.HI.X.SX32 R31, R39, R11, 0x1, P6 ;  /* 0x0000000b271f7211 */ /* 0x000fc400030f0eff */
[----:B------:R-:W-:Y:S01]  /*04c0*/  LEA.HI.X.SX32 R33, R41, R11, 0x1, P3 ;  /* 0x0000000b29217211 */ /* 0x000fe200018f0eff */
[----:B------:R0:W4:Y:S04]  /*04d0*/  LDG.E.U16 R6, [R6.64] ;  /* 0x0000000406067981 */ /* 0x000128000c1e1500 */
[----:B------:R0:W4:Y:S04]  /*04e0*/  LDG.E.U16 R8, [R8.64] ;  /* 0x0000000408087981 */ /* 0x000128000c1e1500 */
[----:B------:R-:W4:Y:S04]  /*04f0*/  LDG.E.U16 R28, [R28.64] ;  /* 0x000000041c1c7981 */ /* 0x000f28000c1e1500 */
[----:B------:R-:W4:Y:S04]  /*0500*/  LDG.E.U16 R30, [R30.64] ;  /* 0x000000041e1e7981 */ /* 0x000f28000c1e1500 */
[----:B------:R-:W4:Y:S04]  /*0510*/  LDG.E.U16 R24, [R24.64] ;  /* 0x0000000418187981 */ /* 0x000f28000c1e1500 */
[----:B------:R-:W4:Y:S01]  /*0520*/  LDG.E.U16 R32, [R32.64] ;  /* 0x0000000420207981 */ /* 0x000f22000c1e1500 */
[----:B------:R-:W-:-:S02]  /*0530*/  MOV R0, 0x1 ;  /* 0x0000000100007802 */ /* 0x000fc40000000f00 */
[----:B0-----:R-:W-:Y:S02]  /*0540*/  SHF.L.U32 R11, R34, 0x1, RZ ;  /* 0x00000001220b7819 */ /* 0x001fe400000006ff */
[----:B------:R-:W-:Y:S02]  /*0550*/  ISETP.LE.AND P0, PT, R0, c[0x0][0x1d0], PT ;  /* 0x0000740000007a0c */ /* 0x000fe40003f03270 */
[C---:B------:R-:W-:Y:S02]  /*0560*/  LOP3.LUT R3, R11.reuse, 0x10, RZ, 0x3c, !PT ;  /* 0x000000100b037812 */ /* 0x040fe400078e3cff */
[C---:B------:R-:W-:Y:S02]  /*0570*/  LOP3.LUT R5, R11.reuse, 0x20, RZ, 0x3c, !PT ;  /* 0x000000200b057812 */ /* 0x040fe400078e3cff */
[C---:B------:R-:W-:Y:S02]  /*0580*/  LOP3.LUT R7, R11.reuse, 0x30, RZ, 0x3c, !PT ;  /* 0x000000300b077812 */ /* 0x040fe400078e3cff */
[----:B------:R-:W-:-:S02]  /*0590*/  LOP3.LUT R9, R11, 0x40, RZ, 0x3c, !PT ;  /* 0x000000400b097812 */ /* 0x000fc400078e3cff */
[C---:B------:R-:W-:Y:S02]  /*05a0*/  LOP3.LUT R13, R11.reuse, 0x50, RZ, 0x3c, !PT ;  /* 0x000000500b0d7812 */ /* 0x040fe400078e3cff */
[C---:B-1----:R-:W-:Y:S02]  /*05b0*/  LOP3.LUT R15, R11.reuse, 0x60, RZ, 0x3c, !PT ;  /* 0x000000600b0f7812 */ /* 0x042fe400078e3cff */
[----:B-----5:R-:W-:Y:S01]  /*05c0*/  LOP3.LUT R17, R11, 0x70, RZ, 0x3c, !PT ;  /* 0x000000700b117812 */ /* 0x020fe200078e3cff */
[----:B------:R-:W-:Y:S01]  /*05d0*/  CS2R R56, SRZ ;  /* 0x0000000000387805 */ /* 0x000fe2000001ff00 */
[----:B------:R-:W-:Y:S01]  /*05e0*/  MOV R64, 0x3f800000 ;  /* 0x3f80000000407802 */ /* 0x000fe20000000f00 */
[----:B------:R-:W-:Y:S01]  /*05f0*/  CS2R R58, SRZ ;  /* 0x00000000003a7805 */ /* 0x000fe2000001ff00 */
[----:B------:R-:W-:Y:S01]  /*0600*/  MOV R0, 0xff800000 ;  /* 0xff80000000007802 */ /* 0x000fe20000000f00 */
[----:B------:R-:W-:Y:S01]  /*0610*/  CS2R R34, SRZ ;  /* 0x0000000000227805 */ /* 0x000fe2000001ff00 */
[----:B------:R-:W-:Y:S01]  /*0620*/  CS2R R48, SRZ ;  /* 0x0000000000307805 */ /* 0x000fe2000001ff00 */
[----:B------:R-:W-:Y:S01]  /*0630*/  CS2R R50, SRZ ;  /* 0x0000000000327805 */ /* 0x000fe2000001ff00 */
[----:B--2---:R-:W-:Y:S04]  /*0640*/  STS.U16 [R11+0x800], R26 ;  /* 0x0008001a0b007388 */ /* 0x004fe80000000400 */
[----:B---3--:R-:W-:Y:S04]  /*0650*/  STS.U16 [R11], R10 ;  /* 0x0000000a0b007388 */ /* 0x008fe80000000400 */
[----:B------:R-:W-:Y:S04]  /*0660*/  STS.U16 [R3+0x100], R12 ;  /* 0x0001000c03007388 */ /* 0x000fe80000000400 */
[----:B------:R-:W-:Y:S04]  /*0670*/  STS.U16 [R3+0x900], R2 ;  /* 0x0009000203007388 */ /* 0x000fe80000000400 */
[----:B----4-:R-:W-:Y:S04]  /*0680*/  STS.U16 [R5+0x200], R14 ;  /* 0x0002000e05007388 */ /* 0x010fe80000000400 */
[----:B------:R0:W-:Y:S04]  /*0690*/  STS.U16 [R5+0xa00], R4 ;  /* 0x000a000405007388 */ /* 0x0001e80000000400 */
[----:B------:R-:W-:Y:S04]  /*06a0*/  STS.U16 [R7+0x300], R16 ;  /* 0x0003001007007388 */ /* 0x000fe80000000400 */
[----:B------:R1:W-:Y:S04]  /*06b0*/  STS.U16 [R7+0xb00], R6 ;  /* 0x000b000607007388 */ /* 0x0003e80000000400 */
[----:B------:R2:W-:Y:S04]  /*06c0*/  STS.U16 [R9+0x400], R18 ;  /* 0x0004001209007388 */ /* 0x0005e80000000400 */
[----:B------:R3:W-:Y:S01]  /*06d0*/  STS.U16 [R9+0xc00], R8 ;  /* 0x000c000809007388 */ /* 0x0007e20000000400 */
[----:B0-----:R-:W-:-:S03]  /*06e0*/  MOV R4, 0xff800000 ;  /* 0xff80000000047802 */ /* 0x001fc60000000f00 */
[----:B------:R-:W-:Y:S01]  /*06f0*/  STS.U16 [R13+0x500], R20 ;  /* 0x000500140d007388 */ /* 0x000fe20000000400 */
[----:B-1----:R-:W-:-:S03]  /*0700*/  MOV R6, 0xff800000 ;  /* 0xff80000000067802 */ /* 0x002fc60000000f00 */
[----:B------:R0:W-:Y:S01]  /*0710*/  STS.U16 [R13+0xd00], R28 ;  /* 0x000d001c0d007388 */ /* 0x0001e20000000400 */
[----:B------:R-:W-:Y:S01]  /*0720*/  MOV R11, 0xff800000 ;  /* 0xff800000000b7802 */ /* 0x000fe20000000f00 */
[----:B--2---:R-:W-:Y:S02]  /*0730*/  CS2R R18, SRZ ;  /* 0x0000000000127805 */ /* 0x004fe4000001ff00 */
[----:B------:R-:W-:Y:S01]  /*0740*/  STS.U16 [R15+0x600], R22 ;  /* 0x000600160f007388 */ /* 0x000fe20000000400 */
[----:B------:R-:W-:-:S03]  /*0750*/  MOV R10, 0x3f800000 ;  /* 0x3f800000000a7802 */ /* 0x000fc60000000f00 */
[----:B------:R-:W-:Y:S01]  /*0760*/  STS.U16 [R15+0xe00], R30 ;  /* 0x000e001e0f007388 */ /* 0x000fe20000000400 */
[----:B---3--:R-:W-:Y:S02]  /*0770*/  MOV R9, 0x3f800000 ;  /* 0x3f80000000097802 */ /* 0x008fe40000000f00 */
[----:B------:R-:W-:Y:S01]  /*0780*/  MOV R8, 0x3f800000 ;  /* 0x3f80000000087802 */ /* 0x000fe20000000f00 */
[----:B------:R-:W-:Y:S01]  /*0790*/  STS.U16 [R17+0x700], R24 ;  /* 0x0007001811007388 */ /* 0x000fe20000000400 */
[C---:B------:R-:W-:Y:S02]  /*07a0*/  LOP3.LUT R2, R93.reuse, 0xf, RZ, 0xc0, !PT ;  /* 0x0000000f5d027812 */ /* 0x040fe400078ec0ff */
[C---:B------:R-:W-:Y:S01]  /*07b0*/  SHF.L.U32 R12, R93.reuse, 0x1, RZ ;  /* 0x000000015d0c7819 */ /* 0x040fe200000006ff */
[----:B------:R1:W-:Y:S01]  /*07c0*/  STS.U16 [R17+0xf00], R32 ;  /* 0x000f002011007388 */ /* 0x0003e20000000400 */
[C---:B0-----:R-:W-:Y:S02]  /*07d0*/  SHF.L.U32 R13, R93.reuse, 0x5, RZ ;  /* 0x000000055d0d7819 */ /* 0x041fe400000006ff */
[----:B------:R-:W-:Y:S01]  /*07e0*/  SHF.L.U32 R14, R93, 0x3, RZ ;  /* 0x000000035d0e7819 */ /* 0x000fe200000006ff */
[----:B-1----:R-:W-:Y:S01]  /*07f0*/  CS2R R32, SRZ ;  /* 0x0000000000207805 */ /* 0x002fe2000001ff00 */
[----:B------:R-:W-:Y:S01]  /*0800*/  CS2R R16, SRZ ;  /* 0x0000000000107805 */ /* 0x000fe2000001ff00 */
[----:B------:R-:W-:Y:S05]  /*0810*/  @!P0 BRA `(.L_x_0) ;  /* 0x000019f000008947 */ /* 0x000fea0003800000 */
[----:B------:R-:W-:Y:S01]  /*0820*/  IMAD R0, R36, c[0x0][0x1a0], RZ ;  /* 0x0000680024007a24 */ /* 0x000fe200078e02ff */
[C---:B------:R-:W-:Y:S01]  /*0830*/  LOP3.LUT R5, R93.reuse, 0x1f, RZ, 0xc0, !PT ;  /* 0x0000001f5d057812 */ /* 0x040fe200078ec0ff */
[----:B------:R-:W-:Y:S01]  /*0840*/  IMAD R4, R2, c[0x0][0x1a8], RZ ;  /* 0x00006a0002047a24 */ /* 0x000fe200078e02ff */
[----:B------:R-:W-:Y:S01]  /*0850*/  LOP3.LUT R83, R93, 0x10, RZ, 0xc0, !PT ;  /* 0x000000105d537812 */ /* 0x000fe200078ec0ff */
[----:B------:R-:W-:Y:S01]  /*0860*/  IMAD R2, R36, c[0x0][0x1b0], RZ ;  /* 0x00006c0024027a24 */ /* 0x000fe200078e02ff */
[----:B------:R-:W-:Y:S01]  /*0870*/  SHF.L.U32 R3, R0, 0x1, RZ ;  /* 0x0000000100037819 */ /* 0x000fe200000006ff */
[----:B------:R-:W-:Y:S01]  /*0880*/  IMAD R7, R5, c[0x0][0x1b4], RZ ;  /* 0x00006d0005077a24 */ /* 0x000fe200078e02ff */
[----:B------:R-:W-:Y:S01]  /*0890*/  SHF.L.U32 R6, R4, 0x1, RZ ;  /* 0x0000000104067819 */ /* 0x000fe200000006ff */
[----:B------:R-:W-:Y:S01]  /*08a0*/  IMAD.HI R0, R0, 0x2, RZ ;  /* 0x0000000200007827 */ /* 0x000fe200078e02ff */
[----:B------:R-:W-:Y:S01]  /*08b0*/  SHF.R.U32.HI R8, RZ, 0x5, R93 ;  /* 0x00000005ff087819 */ /* 0x000fe2000001165d */
[----:B------:R-:W-:Y:S01]  /*08c0*/  CS2R R56, SRZ ;  /* 0x0000000000387805 */ /* 0x000fe2000001ff00 */
[----:B------:R-:W-:Y:S01]  /*08d0*/  IADD3 R79, P0, P1, R6, c[0x0][0x168], R3 ;  /* 0x00005a00064f7a10 */ /* 0x000fe2000791e003 */
[----:B------:R-:W-:Y:S01]  /*08e0*/  IMAD.HI R5, R4, 0x2, RZ ;  /* 0x0000000204057827 */ /* 0x000fe200078e02ff */
[----:B------:R-:W-:Y:S01]  /*08f0*/  SHF.L.U32 R3, R2, 0x1, RZ ;  /* 0x0000000102037819 */ /* 0x000fe200000006ff */
[----:B------:R-:W-:Y:S01]  /*0900*/  CS2R R58, SRZ ;  /* 0x00000000003a7805 */ /* 0x000fe2000001ff00 */
[----:B------:R-:W-:Y:S01]  /*0910*/  SHF.L.U32 R4, R7, 0x1, RZ ;  /* 0x0000000107047819 */ /* 0x000fe200000006ff */
[----:B------:R-:W-:Y:S01]  /*0920*/  CS2R R32, SRZ ;  /* 0x0000000000207805 */ /* 0x000fe2000001ff00 */
[----:B------:R-:W-:Y:S01]  /*0930*/  IADD3.X R9, R5, c[0x0][0x16c], R0, P0, P1 ;  /* 0x00005b0005097a10 */ /* 0x000fe200007e2400 */
[----:B------:R-:W-:Y:S01]  /*0940*/  CS2R R34, SRZ ;  /* 0x0000000000227805 */ /* 0x000fe2000001ff00 */
[----:B------:R-:W-:Y:S01]  /*0950*/  IADD3 R67, P0, P1, R4, c[0x0][0x170], R3 ;  /* 0x00005c0004437a10 */ /* 0x000fe2000791e003 */
[----:B------:R-:W-:Y:S01]  /*0960*/  IMAD.HI R3, R2, 0x2, RZ ;  /* 0x0000000202037827 */ /* 0x000fe200078e02ff */
[----:B------:R-:W-:Y:S01]  /*0970*/  LOP3.LUT R4, R93, 0x7, RZ, 0xc0, !PT ;  /* 0x000000075d047812 */ /* 0x000fe200078ec0ff */
[----:B------:R-:W-:Y:S01]  /*0980*/  CS2R R48, SRZ ;  /* 0x0000000000307805 */ /* 0x000fe2000001ff00 */
[--C-:B------:R-:W-:Y:S01]  /*0990*/  SHF.R.S32.HI R6, RZ, 0x2, R93.reuse ;  /* 0x00000002ff067819 */ /* 0x100fe2000001145d */
[----:B------:R-:W-:Y:S01]  /*09a0*/  CS2R R50, SRZ ;  /* 0x0000000000327805 */ /* 0x000fe2000001ff00 */
[----:B------:R-:W-:Y:S01]  /*09b0*/  SHF.R.U32.HI R0, RZ, 0x4, R93 ;  /* 0x00000004ff007819 */ /* 0x000fe2000001165d */
[----:B------:R-:W-:Y:S01]  /*09c0*/  CS2R R16, SRZ ;  /* 0x0000000000107805 */ /* 0x000fe2000001ff00 */
[----:B------:R-:W-:Y:S01]  /*09d0*/  LOP3.LUT R5, R14, 0x30, RZ, 0xc0, !PT ;  /* 0x000000300e057812 */ /* 0x000fe200078ec0ff */
[----:B------:R-:W-:Y:S01]  /*09e0*/  CS2R R18, SRZ ;  /* 0x0000000000127805 */ /* 0x000fe2000001ff00 */
[----:B------:R-:W-:-:S02]  /*09f0*/  SHF.L.U32 R2, R4, 0x4, RZ ;  /* 0x0000000404027819 */ /* 0x000fc400000006ff */
[----:B------:R-:W-:Y:S02]  /*0a00*/  SGXT R6, R6, 0x1 ;  /* 0x000000010606781a */ /* 0x000fe40000000200 */
[----:B------:R-:W-:Y:S02]  /*0a10*/  SGXT.U32 R0, R0, 0x3 ;  /* 0x000000030000781a */ /* 0x000fe40000000000 */
[----:B------:R-:W-:Y:S02]  /*0a20*/  LEA R82, R4, R5, 0x6 ;  /* 0x0000000504527211 */ /* 0x000fe400078e30ff */
[----:B------:R-:W-:Y:S01]  /*0a30*/  LOP3.LUT R5, R2, 0x60, R93, 0x78, !PT ;  /* 0x0000006002057812 */ /* 0x000fe200078e785d */
[----:B------:R-:W-:Y:S01]  /*0a40*/  IMAD R2, R0, c[0x0][0x1a4], RZ ;  /* 0x0000690000027a24 */ /* 0x000fe200078e02ff */
[----:B------:R-:W-:Y:S02]  /*0a50*/  LOP3.LUT R6, R6, 0x90, RZ, 0xc0, !PT ;  /* 0x0000009006067812 */ /* 0x000fe400078ec0ff */
[----:B------:R-:W-:Y:S01]  /*0a60*/  LEA R84, R4, R83, 0x1 ;  /* 0x0000005304547211 */ /* 0x000fe200078e08ff */
[----:B------:R-:W-:Y:S01]  /*0a70*/  IMAD.HI R4, R7, 0x2, RZ ;  /* 0x0000000207047827 */ /* 0x000fe200078e02ff */
[----:B------:R-:W-:-:S02]  /*0a80*/  LOP3.LUT R5, R5, 0x10, R12, 0x78, !PT ;  /* 0x0000001005057812 */ /* 0x000fc400078e780c */
[----:B------:R-:W-:Y:S02]  /*0a90*/  SGXT.U32 R0, R8, 0x2 ;  /* 0x000000020800781a */ /* 0x000fe40000000000 */
[----:B------:R-:W-:Y:S02]  /*0aa0*/  MOV R11, c[0x0][0x1a4] ;  /* 0x00006900000b7a02 */ /* 0x000fe40000000f00 */
[----:B------:R-:W-:Y:S02]  /*0ab0*/  LOP3.LUT R6, R6, 0x60, R13, 0xf8, !PT ;  /* 0x0000006006067812 */ /* 0x000fe400078ef80d */
[----:B------:R-:W-:Y:S02]  /*0ac0*/  IADD3.X R7, R4, c[0x0][0x174], R3, P0, P1 ;  /* 0x00005d0004077a10 */ /* 0x000fe400007e2403 */
[----:B------:R-:W-:Y:S01]  /*0ad0*/  LEA R84, R84, R5, 0x7 ;  /* 0x0000000554547211 */ /* 0x000fe200078e38ff */
[----:B------:R-:W-:Y:S01]  /*0ae0*/  IMAD R5, R0, c[0x0][0x1b8], RZ ;  /* 0x00006e0000057a24 */ /* 0x000fe200078e02ff */
[----:B------:R-:W-:-:S02]  /*0af0*/  LEA R3, R11, R2, 0x3 ;  /* 0x000000020b037211 */ /* 0x000fc400078e18ff */
[----:B------:R-:W-:Y:S02]  /*0b00*/  LOP3.LUT R6, R6, 0x10, R12, 0x78, !PT ;  /* 0x0000001006067812 */ /* 0x000fe400078e780c */
[----:B------:R-:W-:Y:S02]  /*0b10*/  MOV R13, c[0x0][0x1b8] ;  /* 0x00006e00000d7a02 */ /* 0x000fe40000000f00 */
[----:B------:R-:W-:Y:S02]  /*0b20*/  LEA R0, R11, R3, 0x3 ;  /* 0x000000030b007211 */ /* 0x000fe400078e18ff */
[----:B------:R-:W-:Y:S02]  /*0b30*/  LEA R88, P0, R2, R79, 0x1 ;  /* 0x0000004f02587211 */ /* 0x000fe400078008ff */
[----:B------:R-:W-:Y:S02]  /*0b40*/  LEA R83, R83, R6, 0x4 ;  /* 0x0000000653537211 */ /* 0x000fe400078e20ff */
[----:B------:R-:W-:-:S02]  /*0b50*/  LEA R6, R13, R5, 0x2 ;  /* 0x000000050d067211 */ /* 0x000fc400078e10ff */
[----:B------:R-:W-:Y:S02]  /*0b60*/  LEA.HI.X.SX32 R89, R2, R9, 0x1, P0 ;  /* 0x0000000902597211 */ /* 0x000fe400000f0eff */
[C---:B------:R-:W-:Y:S02]  /*0b70*/  LEA R80, P1, R0.reuse, R79, 0x1 ;  /* 0x0000004f00507211 */ /* 0x040fe400078208ff */
[----:B------:R-:W-:Y:S02]  /*0b80*/  LEA R2, R13, R6, 0x2 ;  /* 0x000000060d027211 */ /* 0x000fe400078e10ff */
[----:B------:R-:W-:Y:S02]  /*0b90*/  LEA R4, R11, R0, 0x3 ;  /* 0x000000000b047211 */ /* 0x000fe400078e18ff */
[----:B------:R-:W-:Y:S02]  /*0ba0*/  LEA.HI.X.SX32 R81, R0, R9, 0x1, P1 ;  /* 0x0000000900517211 */ /* 0x000fe400008f0eff */
[----:B------:R-:W-:-:S02]  /*0bb0*/  LEA R0, R13, R2, 0x2 ;  /* 0x000000020d007211 */ /* 0x000fc400078e10ff */
[CC--:B------:R-:W-:Y:S02]  /*0bc0*/  LEA R86, P0, R3.reuse, R79.reuse, 0x1 ;  /* 0x0000004f03567211 */ /* 0x0c0fe400078008ff */
[----:B------:R-:W-:Y:S02]  /*0bd0*/  LEA R78, P2, R4, R79, 0x1 ;  /* 0x0000004f044e7211 */ /* 0x000fe400078408ff */
[----:B------:R-:W-:Y:S02]  /*0be0*/  LEA R66, P3, R0, R67, 0x1 ;  /* 0x0000004300427211 */ /* 0x000fe400078608ff */
[-C--:B------:R-:W-:Y:S02]  /*0bf0*/  LEA.HI.X.SX32 R87, R3, R9.reuse, 0x1, P0 ;  /* 0x0000000903577211 */ /* 0x080fe400000f0eff */
[----:B------:R-:W-:Y:S02]  /*0c00*/  LEA.HI.X.SX32 R79, R4, R9, 0x1, P2 ;  /* 0x00000009044f7211 */ /* 0x000fe400010f0eff */
[----:B------:R-:W-:-:S02]  /*0c10*/  LEA R76, P0, R5, R67, 0x1 ;  /* 0x00000043054c7211 */ /* 0x000fc400078008ff */
[-C--:B------:R-:W-:Y:S02]  /*0c20*/  LEA R74, P1, R6, R67.reuse, 0x1 ;  /* 0x00000043064a7211 */ /* 0x080fe400078208ff */
[----:B------:R-:W-:Y:S02]  /*0c30*/  LEA R72, P2, R2, R67, 0x1 ;  /* 0x0000004302487211 */ /* 0x000fe400078408ff */
[-C--:B------:R-:W-:Y:S02]  /*0c40*/  LEA.HI.X.SX32 R67, R0, R7.reuse, 0x1, P3 ;  /* 0x0000000700437211 */ /* 0x080fe400018f0eff */
[----:B------:R-:W-:Y:S02]  /*0c50*/  SHF.R.S32.HI R0, RZ, 0x6, R93 ;  /* 0x00000006ff007819 */ /* 0x000fe4000001145d */
[----:B------:R-:W-:Y:S02]  /*0c60*/  LEA.HI.X.SX32 R77, R5, R7, 0x1, P0 ;  /* 0x00000007054d7211 */ /* 0x000fe400000f0eff */
[----:B------:R-:W-:-:S02]  /*0c70*/  SGXT R0, R0, 0x1 ;  /* 0x000000010000781a */ /* 0x000fc40000000200 */
[-C--:B------:R-:W-:Y:S02]  /*0c80*/  LEA.HI.X.SX32 R75, R6, R7.reuse, 0x1, P1 ;  /* 0x00000007064b7211 */ /* 0x080fe400008f0eff */
[----:B------:R-:W-:Y:S02]  /*0c90*/  LOP3.LUT R0, R0, 0x90, RZ, 0xc0, !PT ;  /* 0x0000009000007812 */ /* 0x000fe400078ec0ff */
[----:B------:R-:W-:Y:S02]  /*0ca0*/  LEA.HI.X.SX32 R73, R2, R7, 0x1, P2 ;  /* 0x0000000702497211 */ /* 0x000fe400010f0eff */
[----:B------:R-:W-:Y:S01]  /*0cb0*/  LOP3.LUT R7, R0, 0x7e, R12, 0x78, !PT ;  /* 0x0000007e00077812 */ /* 0x000fe200078e780c */
[----:B------:R-:W-:Y:S01]  /*0cc0*/  CS2R R2, SRZ ;  /* 0x0000000000027805 */ /* 0x000fe2000001ff00 */
[----:B------:R-:W-:Y:S02]  /*0cd0*/  MOV R71, 0xff800000 ;  /* 0xff80000000477802 */ /* 0x000fe40000000f00 */
[----:B------:R-:W-:-:S02]  /*0ce0*/  MOV R64, 0x3f800000 ;  /* 0x3f80000000407802 */ /* 0x000fc40000000f00 */
[----:B------:R-:W-:Y:S02]  /*0cf0*/  MOV R5, RZ ;  /* 0x000000ff00057202 */ /* 0x000fe40000000f00 */
[----:B------:R-:W-:Y:S02]  /*0d00*/  MOV R10, 0x3f800000 ;  /* 0x3f800000000a7802 */ /* 0x000fe40000000f00 */
[----:B------:R-:W-:Y:S02]  /*0d10*/  MOV R9, 0x3f800000 ;  /* 0x3f80000000097802 */ /* 0x000fe40000000f00 */
[----:B------:R-:W-:Y:S02]  /*0d20*/  MOV R8, 0x3f800000 ;  /* 0x3f80000000087802 */ /* 0x000fe40000000f00 */
[----:B------:R-:W-:Y:S02]  /*0d30*/  MOV R69, 0xff800000 ;  /* 0xff80000000457802 */ /* 0x000fe40000000f00 */
[----:B------:R-:W-:-:S02]  /*0d40*/  MOV R68, 0xff800000 ;  /* 0xff80000000447802 */ /* 0x000fc40000000f00 */
[----:B------:R-:W-:Y:S02]  /*0d50*/  MOV R65, 0xff800000 ;  /* 0xff80000000417802 */ /* 0x000fe40000000f00 */
[----:B------:R-:W-:Y:S02]  /*0d60*/  LOP3.LUT R82, R82, 0x30, R12, 0x78, !PT ;  /* 0x0000003052527812 */ /* 0x000fe400078e780c */
[----:B------:R-:W-:Y:S02]  /*0d70*/  LOP3.LUT R92, R7, 0x20, RZ, 0x3c, !PT ;  /* 0x00000020075c7812 */ /* 0x000fe400078e3cff */
.L_x_1:
[----:B------:R-:W-:-:S04]  /*0d80*/  IMAD.WIDE R14, R5, 0x2, R88 ;  /* 0x00000002050e7825 */ /* 0x000fc800078e0258 */
[C---:B------:R-:W-:Y:S02]  /*0d90*/  IMAD.WIDE R22, R5.reuse, 0x2, R80 ;  /* 0x0000000205167825 */ /* 0x040fe400078e0250 */
[----:B------:R-:W2:Y:S02]  /*0da0*/  LDG.E.U16 R14, [R14.64] ;  /* 0x000000040e0e7981 */ /* 0x000ea4000c1e1500 */
[C---:B------:R-:W-:Y:S02]  /*0db0*/  IMAD.WIDE R12, R5.reuse, 0x2, R78 ;  /* 0x00000002050c7825 */ /* 0x040fe400078e024e */
[----:B------:R-:W3:Y:S02]  /*0dc0*/  LDG.E.U16 R22, [R22.64] ;  /* 0x0000000416167981 */ /* 0x000ee4000c1e1500 */
[----:B------:R-:W-:Y:S02]  /*0dd0*/  IMAD.WIDE R20, R5, 0x2, R86 ;  /* 0x0000000205147825 */ /* 0x000fe400078e0256 */
[----:B------:R-:W4:Y:S04]  /*0de0*/  LDG.E.U16 R12, [R12.64] ;  /* 0x000000040c0c7981 */ /* 0x000f28000c1e1500 */
[----:B------:R0:W5:Y:S04]  /*0df0*/  LDG.E.U16 R4, [R20.64] ;  /* 0x0000000414047981 */ /* 0x000168000c1e1500 */
[----:B------:R-:W-:Y:S01]  /*0e00*/  BAR.SYNC.DEFER_BLOCKING 0x0 ;  /* 0x0000000000007b1d */ /* 0x000fe20000010000 */
[----:B------:R-:W-:-:S04]  /*0e10*/  IMAD.WIDE R38, R3, 0x2, R76 ;  /* 0x0000000203267825 */ /* 0x000fc800078e024c */
[----:B------:R-:W-:-:S04]  /*0e20*/  IMAD.WIDE R42, R3, 0x2, R66 ;  /* 0x00000002032a7825 */ /* 0x000fc800078e0242 */
[----:B0-----:R-:W-:-:S04]  /*0e30*/  IMAD.WIDE R20, R3, 0x2, R72 ;  /* 0x0000000203147825 */ /* 0x001fc800078e0248 */
[----:B------:R-:W-:Y:S01]  /*0e40*/  IMAD.WIDE R40, R3, 0x2, R74 ;  /* 0x0000000203287825 */ /* 0x000fe200078e024a */
[----:B--2---:R-:W-:Y:S04]  /*0e50*/  STS.U16 [R7+0x1000], R14 ;  /* 0x0010000e07007388 */ /* 0x004fe80000000400 */
[----:B---3--:R-:W-:Y:S04]  /*0e60*/  STS.U16 [R7+0x1200], R22 ;  /* 0x0012001607007388 */ /* 0x008fe80000000400 */
[----:B----4-:R-:W-:Y:S04]  /*0e70*/  STS.U16 [R7+0x1300], R12 ;  /* 0x0013000c07007388 */ /* 0x010fe80000000400 */
[----:B-----5:R-:W-:Y:S04]  /*0e80*/  STS.U16 [R7+0x1100], R4 ;  /* 0x0011000407007388 */ /* 0x020fe80000000400 */
[----:B------:R-:W-:Y:S06]  /*0e90*/  BAR.SYNC.DEFER_BLOCKING 0x0 ;  /* 0x0000000000007b1d */ /* 0x000fec0000010000 */
[----:B------:R0:W2:Y:S04]  /*0ea0*/  LDG.E.U16 R36, [R38.64] ;  /* 0x0000000426247981 */ /* 0x0000a8000c1e1500 */
[----:B------:R1:W3:Y:S04]  /*0eb0*/  LDG.E.U16 R0, [R20.64] ;  /* 0x0000000414007981 */ /* 0x0002e8000c1e1500 */
[----:B------:R4:W5:Y:S04]  /*0ec0*/  LDG.E.U16 R37, [R42.64] ;  /* 0x000000042a257981 */ /* 0x000968000c1e1500 */
[----:B------:R0:W5:Y:S04]  /*0ed0*/  LDG.E.U16 R11, [R40.64] ;  /* 0x00000004280b7981 */ /* 0x000168000c1e1500 */
[----:B------:R-:W-:Y:S04]  /*0ee0*/  LDSM.16.MT88.4 R24, [R84] ;  /* 0x000000005418783b */ /* 0x000fe80000004200 */
[----:B------:R-:W0:Y:S04]  /*0ef0*/  LDSM.16.M88.4 R44, [R83+0x1000] ;  /* 0x00100000532c783b */ /* 0x000e280000000200 */
[----:B------:R-:W1:Y:S04]  /*0f00*/  LDSM.16.M88.4 R12, [R83+0x1200] ;  /* 0x00120000530c783b */ /* 0x000e680000000200 */
[----:B------:R-:W-:Y:S04]  /*0f10*/  LDSM.16.MT88.4 R60, [R84+0x80] ;  /* 0x00008000543c783b */ /* 0x000fe80000004200 */
[----:B------:R-:W-:Y:S01]  /*0f20*/  BAR.SYNC.DEFER_BLOCKING 0x0 ;  /* 0x0000000000007b1d */ /* 0x000fe20000010000 */
[C---:B0-----:R-:W-:Y:S08]  /*0f30*/  HMMA.16816.F32 R28, R24.reuse, R44, RZ ;  /* 0x0000002c181c723c */ /* 0x041ff000000018ff */
[C---:B------:R-:W-:Y:S08]  /*0f40*/  HMMA.16816.F32 R52, R24.reuse, R46, RZ ;  /* 0x0000002e1834723c */ /* 0x040ff000000018ff */
[----:B-1----:R-:W-:Y:S08]  /*0f50*/  HMMA.16816.F32 R20, R24, R12, RZ ;  /* 0x0000000c1814723c */ /* 0x002ff000000018ff */
[----:B------:R-:W-:-:S02]  /*0f60*/  FMUL R4, R28, c[0x0][0x188] ;  /* 0x000062001c047a20 */ /* 0x000fc40000400000 */
[----:B------:R-:W-:Y:S01]  /*0f70*/  FMUL R39, R29, c[0x0][0x188] ;  /* 0x000062001d277a20 */ /* 0x000fe20000400000 */
[----:B------:R-:W-:Y:S04]  /*0f80*/  HMMA.16816.F32 R24, R24, R14, RZ ;  /* 0x0000000e1818723c */ /* 0x000fe800000018ff */
[----:B------:R-:W-:Y:S01]  /*0f90*/  FMNMX R39, R4, R39, !PT ;  /* 0x0000002704277209 */ /* 0x000fe20007800000 */
[----:B------:R-:W-:-:S05]  /*0fa0*/  FMUL R4, R52, c[0x0][0x188] ;  /* 0x0000620034047a20 */ /* 0x000fca0000400000 */
[----:B------:R-:W-:Y:S01]  /*0fb0*/  FMNMX R39, R4, R39, !PT ;  /* 0x0000002704277209 */ /* 0x000fe20007800000 */
[----:B------:R-:W-:Y:S02]  /*0fc0*/  FMUL R4, R53, c[0x0][0x188] ;  /* 0x0000620035047a20 */ /* 0x000fe40000400000 */
[----:B------:R-:W-:-:S03]  /*0fd0*/  FMUL R6, R20, c[0x0][0x188] ;  /* 0x0000620014067a20 */ /* 0x000fc60000400000 */
[----:B------:R-:W-:Y:S01]  /*0fe0*/  FMNMX R41, R4, R39, !PT ;  /* 0x0000002704297209 */ /* 0x000fe20007800000 */
[----:B------:R-:W-:Y:S02]  /*0ff0*/  FMUL R4, R30, c[0x0][0x188] ;  /* 0x000062001e047a20 */ /* 0x000fe40000400000 */
[----:B------:R-:W-:Y:S01]  /*1000*/  FMUL R39, R31, c[0x0][0x188] ;  /* 0x000062001f277a20 */ /* 0x000fe20000400000 */
[----:B------:R-:W-:Y:S01]  /*1010*/  FMNMX R41, R6, R41, !PT ;  /* 0x0000002906297209 */ /* 0x000fe20007800000 */
[----:B------:R-:W-:-:S03]  /*1020*/  FMUL R6, R21, c[0x0][0x188] ;  /* 0x0000620015067a20 */ /* 0x000fc60000400000 */
[----:B------:R-:W-:Y:S01]  /*1030*/  FMNMX R39, R4, R39, !PT ;  /* 0x0000002704277209 */ /* 0x000fe20007800000 */
        /* <DEDUP_REMOVED lines=8> */
[----:B------:R-:W-:-:S05]  /*10c0*/  FMUL R4, R22, c[0x0][0x188] ;  /* 0x0000620016047a20 */ /* 0x000fca0000400000 */
[----:B------:R-:W-:Y:S02]  /*10d0*/  FMNMX R39, R4, R39, !PT ;  /* 0x0000002704277209 */ /* 0x000fe40007800000 */
[----:B------:R-:W-:Y:S01]  /*10e0*/  FMNMX R4, R6, R41, !PT ;  /* 0x0000002906047209 */ /* 0x000fe20007800000 */
[----:B------:R-:W-:-:S04]  /*10f0*/  FMUL R6, R23, c[0x0][0x188] ;  /* 0x0000620017067a20 */ /* 0x000fc80000400000 */
[----:B------:R-:W0:Y:S01]  /*1100*/  SHFL.BFLY PT, R41, R4, 0x2, 0x1f ;  /* 0x0c401f0004297f89 */ /* 0x000e2200000e0000 */
[----:B------:R-:W-:Y:S01]  /*1110*/  FMNMX R39, R6, R39, !PT ;  /* 0x0000002706277209 */ /* 0x000fe20007800000 */
[----:B------:R-:W-:-:S05]  /*1120*/  FMUL R6, R26, c[0x0][0x188] ;  /* 0x000062001a067a20 */ /* 0x000fca0000400000 */
[----:B------:R-:W-:Y:S01]  /*1130*/  FMNMX R39, R6, R39, !PT ;  /* 0x0000002706277209 */ /* 0x000fe20007800000 */
[----:B------:R-:W-:-:S05]  /*1140*/  FMUL R6, R27, c[0x0][0x188] ;  /* 0x000062001b067a20 */ /* 0x000fca0000400000 */
[----:B------:R-:W-:-:S05]  /*1150*/  FMNMX R39, R6, R39, !PT ;  /* 0x0000002706277209 */ /* 0x000fca0007800000 */
[----:B------:R-:W1:Y:S01]  /*1160*/  SHFL.BFLY PT, R6, R39, 0x2, 0x1f ;  /* 0x0c401f0027067f89 */ /* 0x000e6200000e0000 */
[----:B0-----:R-:W-:-:S05]  /*1170*/  FMNMX R38, R4, R41, !PT ;  /* 0x0000002904267209 */ /* 0x001fca0007800000 */
[----:B----4-:R-:W0:Y:S01]  /*1180*/  SHFL.BFLY PT, R43, R38, 0x1, 0x1f ;  /* 0x0c201f00262b7f89 */ /* 0x010e2200000e0000 */
[----:B-1----:R-:W-:-:S05]  /*1190*/  FMNMX R41, R39, R6, !PT ;  /* 0x0000000627297209 */ /* 0x002fca0007800000 */
[----:B------:R-:W1:Y:S01]  /*11a0*/  SHFL.BFLY PT, R6, R41, 0x1, 0x1f ;  /* 0x0c201f0029067f89 */ /* 0x000e6200000e0000 */
[----:B0-----:R-:W-:-:S04]  /*11b0*/  FMNMX R40, R38, R43, !PT ;  /* 0x0000002b26287209 */ /* 0x001fc80007800000 */
[----:B------:R-:W-:-:S05]  /*11c0*/  FMNMX R4, R40, R71, !PT ;  /* 0x0000004728047209 */ /* 0x000fca0007800000 */
[--C-:B------:R-:W-:Y:S02]  /*11d0*/  FFMA R28, R28, c[0x0][0x188], -R4.reuse ;  /* 0x000062001c1c7a23 */ /* 0x100fe40000000804 */
[--C-:B------:R-:W-:Y:S02]  /*11e0*/  FFMA R29, R29, c[0x0][0x188], -R4.reuse ;  /* 0x000062001d1d7a23 */ /* 0x100fe40000000804 */
[----:B------:R-:W-:Y:S02]  /*11f0*/  FMUL R28, R28, 1.4426950216293334961 ;  /* 0x3fb8aa3b1c1c7820 */ /* 0x000fe40000400000 */
[----:B------:R-:W-:Y:S02]  /*1200*/  FFMA R52, R52, c[0x0][0x188], -R4 ;  /* 0x0000620034347a23 */ /* 0x000fe40000000804 */
[----:B------:R-:W-:Y:S02]  /*1210*/  FMUL R29, R29, 1.4426950216293334961 ;  /* 0x3fb8aa3b1d1d7820 */ /* 0x000fe40000400000 */
[----:B------:R-:W-:-:S02]  /*1220*/  FMUL R38, R52, 1.4426950216293334961 ;  /* 0x3fb8aa3b34267820 */ /* 0x000fc40000400000 */
[----:B------:R-:W-:Y:S01]  /*1230*/  FFMA R53, R53, c[0x0][0x188], -R4 ;  /* 0x0000620035357a23 */ /* 0x000fe20000000804 */
[----:B------:R-:W-:Y:S01]  /*1240*/  MUFU.EX2 R28, R28 ;  /* 0x0000001c001c7308 */ /* 0x000fe20000000800 */
[----:B-1----:R-:W-:Y:S02]  /*1250*/  FMNMX R6, R41, R6, !PT ;  /* 0x0000000629067209 */ /* 0x002fe40007800000 */
[----:B------:R-:W-:-:S05]  /*1260*/  FMUL R41, R53, 1.4426950216293334961 ;  /* 0x3fb8aa3b35297820 */ /* 0x000fca0000400000 */
[----:B------:R-:W0:Y:S01]  /*1270*/  MUFU.EX2 R39, R29 ;  /* 0x0000001d00277308 */ /* 0x000e220000000800 */
[----:B------:R-:W-:-:S07]  /*1280*/  FMNMX R6, R6, R69, !PT ;  /* 0x0000004506067209 */ /* 0x000fce0007800000 */
[----:B------:R-:W1:Y:S01]  /*1290*/  MUFU.EX2 R38, R38 ;  /* 0x0000002600267308 */ /* 0x000e620000000800 */
[----:B------:R-:W-:-:S07]  /*12a0*/  FFMA R31, R31, c[0x0][0x188], -R6 ;  /* 0x000062001f1f7a23 */ /* 0x000fce0000000806 */
[----:B------:R-:W4:Y:S01]  /*12b0*/  MUFU.EX2 R41, R41 ;  /* 0x0000002900297308 */ /* 0x000f220000000800 */
[----:B------:R-:W-:Y:S02]  /*12c0*/  FFMA R30, R30, c[0x0][0x188], -R6 ;  /* 0x000062001e1e7a23 */ /* 0x000fe40000000806 */
[----:B------:R-:W-:Y:S02]  /*12d0*/  FMUL R52, R31, 1.4426950216293334961 ;  /* 0x3fb8aa3b1f347820 */ /* 0x000fe40000400000 */
[----:B0-----:R-:W-:Y:S02]  /*12e0*/  FADD R31, R28, R39 ;  /* 0x000000271c1f7221 */ /* 0x001fe40000000000 */
[----:B------:R-:W-:Y:S02]  /*12f0*/  FMUL R29, R30, 1.4426950216293334961 ;  /* 0x3fb8aa3b1e1d7820 */ /* 0x000fe40000400000 */
[----:B-1----:R-:W-:-:S04]  /*1300*/  FADD R70, R38, R31 ;  /* 0x0000001f26467221 */ /* 0x002fc80000000000 */
[----:B------:R-:W-:Y:S01]  /*1310*/  MUFU.EX2 R29, R29 ;  /* 0x0000001d001d7308 */ /* 0x000fe20000000800 */
[C---:B----4-:R-:W-:Y:S01]  /*1320*/  FADD R70, R41.reuse, R70 ;  /* 0x0000004629467221 */ /* 0x050fe20000000000 */
[----:B------:R-:W-:Y:S02]  /*1330*/  F2FP.PACK_AB R30, R41, R38 ;  /* 0x00000026291e723e */ /* 0x000fe400000000ff */
[C---:B------:R-:W-:Y:S08]  /*1340*/  HMMA.16816.F32 R40, R60.reuse, R44, RZ ;  /* 0x0000002c3c28723c */ /* 0x040ff000000018ff */
[----:B------:R-:W-:Y:S01]  /*1350*/  HMMA.16816.F32 R44, R60, R46, RZ ;  /* 0x0000002e3c2c723c */ /* 0x000fe200000018ff */
[----:B------:R-:W-:Y:S01]  /*1360*/  F2FP.PACK_AB R28, R39, R28 ;  /* 0x0000001c271c723e */ /* 0x000fe200000000ff */
[----:B--2---:R0:W-:Y:S02]  /*1370*/  STS.U16 [R7+0x1000], R36 ;  /* 0x0010002407007388 */ /* 0x0041e40000000400 */
[----:B0-----:R-:W0:Y:S02]  /*1380*/  MUFU.EX2 R36, R52 ;  /* 0x0000003400247308 */ /* 0x001e240000000800 */
[----:B---3--:R-:W-:Y:S04]  /*1390*/  STS.U16 [R7+0x1200], R0 ;  /* 0x0012000007007388 */ /* 0x008fe80000000400 */
[----:B-----5:R1:W-:Y:S04]  /*13a0*/  STS.U16 [R92+0x1300], R37 ;  /* 0x001300255c007388 */ /* 0x0203e80000000400 */
[----:B------:R2:W-:Y:S01]  /*13b0*/  STS.U16 [R92+0x1100], R11 ;  /* 0x0011000b5c007388 */ /* 0x0005e20000000400 */
[----:B0-----:R-:W-:Y:S01]  /*13c0*/  FADD R31, R29, R36 ;  /* 0x000000241d1f7221 */ /* 0x001fe20000000000 */
[----:B------:R-:W-:-:S02]  /*13d0*/  F2FP.PACK_AB R29, R36, R29 ;  /* 0x0000001d241d723e */ /* 0x000fc400000000ff */
[----:B-1----:R-:W-:Y:S01]  /*13e0*/  HMMA.16816.F32 R36, R60, R12, RZ ;  /* 0x0000000c3c24723c */ /* 0x002fe200000018ff */
[----:B------:R-:W-:Y:S02]  /*13f0*/  FMUL R0, R40, c[0x0][0x188] ;  /* 0x0000620028007a20 */ /* 0x000fe40000400000 */
[----:B--2---:R-:W-:-:S05]  /*1400*/  FMUL R11, R41, c[0x0][0x188] ;  /* 0x00006200290b7a20 */ /* 0x004fca0000400000 */
[----:B------:R-:W-:Y:S01]  /*1410*/  FMNMX R11, R0, R11, !PT ;  /* 0x0000000b000b7209 */ /* 0x000fe20007800000 */
[----:B------:R-:W-:Y:S01]  /*1420*/  HMMA.16816.F32 R12, R60, R14, RZ ;  /* 0x0000000e3c0c723c */ /* 0x000fe200000018ff */
[----:B------:R-:W-:-:S05]  /*1430*/  FMUL R0, R44, c[0x0][0x188] ;  /* 0x000062002c007a20 */ /* 0x000fca0000400000 */
[----:B------:R-:W-:Y:S01]  /*1440*/  FMNMX R11, R0, R11, !PT ;  /* 0x0000000b000b7209 */ /* 0x000fe20007800000 */
[----:B------:R-:W-:-:S05]  /*1450*/  FMUL R0, R45, c[0x0][0x188] ;  /* 0x000062002d007a20 */ /* 0x000fca0000400000 */
[----:B------:R-:W-:-:S03]  /*1460*/  FMNMX R11, R0, R11, !PT ;  /* 0x0000000b000b7209 */ /* 0x000fc60007800000 */
[----:B------:R-:W-:-:S05]  /*1470*/  FMUL R0, R36, c[0x0][0x188] ;  /* 0x0000620024007a20 */ /* 0x000fca0000400000 */
[----:B------:R-:W-:Y:S01]  /*1480*/  FMNMX R11, R0, R11, !PT ;  /* 0x0000000b000b7209 */ /* 0x000fe20007800000 */
[----:B------:R-:W-:-:S05]  /*1490*/  FMUL R0, R37, c[0x0][0x188] ;  /* 0x0000620025007a20 */ /* 0x000fca0000400000 */
[----:B------:R-:W-:Y:S01]  /*14a0*/  FMNMX R11, R0, R11, !PT ;  /* 0x0000000b000b7209 */ /* 0x000fe20007800000 */
[----:B------:R-:W-:-:S05]  /*14b0*/  FMUL R0, R12, c[0x0][0x188] ;  /* 0x000062000c007a20 */ /* 0x000fca0000400000 */
[----:B------:R-:W-:Y:S01]  /*14c0*/  FMNMX R11, R0, R11, !PT ;  /* 0x0000000b000b7209 */ /* 0x000fe20007800000 */
[----:B------:R-:W-:-:S05]  /*14d0*/  FMUL R0, R13, c[0x0][0x188] ;  /* 0x000062000d007a20 */ /* 0x000fca0000400000 */
[----:B------:R-:W-:-:S05]  /*14e0*/  FMNMX R11, R0, R11, !PT ;  /* 0x0000000b000b7209 */ /* 0x000fca0007800000 */
[----:B------:R-:W0:Y:S01]  /*14f0*/  SHFL.BFLY PT, R0, R11, 0x2, 0x1f ;  /* 0x0c401f000b007f89 */ /* 0x000e2200000e0000 */
[----:B------:R-:W-:Y:S01]  /*1500*/  FMUL R60, R43, c[0x0][0x188] ;  /* 0x000062002b3c7a20 */ /* 0x000fe20000400000 */
[----:B0-----:R-:W-:Y:S01]  /*1510*/  FMNMX R53, R11, R0, !PT ;  /* 0x000000000b357209 */ /* 0x001fe20007800000 */
[----:B------:R-:W-:-:S05]  /*1520*/  FMUL R11, R42, c[0x0][0x188] ;  /* 0x000062002a0b7a20 */ /* 0x000fca0000400000 */
[----:B------:R-:W-:Y:S01]  /*1530*/  FMNMX R60, R11, R60, !PT ;  /* 0x0000003c0b3c7209 */ /* 0x000fe20007800000 */
[----:B------:R-:W-:Y:S01]  /*1540*/  FMUL R11, R46, c[0x0][0x188] ;  /* 0x000062002e0b7a20 */ /* 0x000fe20000400000 */
[----:B------:R-:W0:Y:S04]  /*1550*/  SHFL.BFLY PT, R0, R53, 0x1, 0x1f ;  /* 0x0c201f0035007f89 */ /* 0x000e2800000e0000 */
[----:B------:R-:W-:Y:S01]  /*1560*/  FMNMX R60, R11, R60, !PT ;  /* 0x0000003c0b3c7209 */ /* 0x000fe20007800000 */
[----:B------:R-:W-:-:S05]  /*1570*/  FMUL R11, R47, c[0x0][0x188] ;  /* 0x000062002f0b7a20 */ /* 0x000fca0000400000 */
[----:B------:R-:W-:Y:S01]  /*1580*/  FMNMX R60, R11, R60, !PT ;  /* 0x0000003c0b3c7209 */ /* 0x000fe20007800000 */
[----:B------:R-:W-:-:S05]  /*1590*/  FMUL R11, R38, c[0x0][0x188] ;  /* 0x00006200260b7a20 */ /* 0x000fca0000400000 */
[----:B------:R-:W-:Y:S01]  /*15a0*/  FMNMX R60, R11, R60, !PT ;  /* 0x0000003c0b3c7209 */ /* 0x000fe20007800000 */
[----:B------:R-:W-:-:S05]  /*15b0*/  FMUL R11, R39, c[0x0][0x188] ;  /* 0x00006200270b7a20 */ /* 0x000fca0000400000 */
[----:B------:R-:W-:Y:S01]  /*15c0*/  FMNMX R60, R11, R60, !PT ;  /* 0x0000003c0b3c7209 */ /* 0x000fe20007800000 */
[----:B------:R-:W-:Y:S01]  /*15d0*/  FMUL R11, R14, c[0x0][0x188] ;  /* 0x000062000e0b7a20 */ /* 0x000fe20000400000 */
[----:B0-----:R-:W-:-:S04]  /*15e0*/  FMNMX R61, R53, R0, !PT ;  /* 0x00000000353d7209 */ /* 0x001fc80007800000 */
[----:B------:R-:W-:Y:S01]  /*15f0*/  FMNMX R60, R11, R60, !PT ;  /* 0x0000003c0b3c7209 */ /* 0x000fe20007800000 */
[----:B------:R-:W-:Y:S01]  /*1600*/  FMUL R11, R15, c[0x0][0x188] ;  /* 0x000062000f0b7a20 */ /* 0x000fe20000400000 */
[----:B------:R-:W-:-:S04]  /*1610*/  FMNMX R0, R61, R68, !PT ;  /* 0x000000443d007209 */ /* 0x000fc80007800000 */
[----:B------:R-:W-:Y:S01]  /*1620*/  FMNMX R60, R11, R60, !PT ;  /* 0x0000003c0b3c7209 */ /* 0x000fe20007800000 */
[----:B------:R-:W-:-:S04]  /*1630*/  FFMA R41, R41, c[0x0][0x188], -R0 ;  /* 0x0000620029297a23 */ /* 0x000fc80000000800 */
[----:B------:R-:W0:Y:S01]  /*1640*/  SHFL.BFLY PT, R11, R60, 0x2, 0x1f ;  /* 0x0c401f003c0b7f89 */ /* 0x000e2200000e0000 */
[----:B------:R-:W-:Y:S02]  /*1650*/  FFMA R40, R40, c[0x0][0x188], -R0 ;  /* 0x0000620028287a23 */ /* 0x000fe40000000800 */
[----:B------:R-:W-:Y:S02]  /*1660*/  FMUL R41, R41, 1.4426950216293334961 ;  /* 0x3fb8aa3b29297820 */ /* 0x000fe40000400000 */
[----:B------:R-:W-:-:S04]  /*1670*/  FMUL R61, R40, 1.4426950216293334961 ;  /* 0x3fb8aa3b283d7820 */ /* 0x000fc80000400000 */
[----:B------:R-:W-:Y:S08]  /*1680*/  MUFU.EX2 R40, R61 ;  /* 0x0000003d00287308 */ /* 0x000ff00000000800 */
[----:B------:R-:W1:Y:S01]  /*1690*/  MUFU.EX2 R41, R41 ;  /* 0x0000002900297308 */ /* 0x000e620000000800 */
[----:B0-----:R-:W-:Y:S01]  /*16a0*/  FMNMX R11, R60, R11, !PT ;  /* 0x0000000b3c0b7209 */ /* 0x001fe20007800000 */
[----:B-1----:R-:W-:Y:S01]  /*16b0*/  FADD R52, R40, R41 ;  /* 0x0000002928347221 */ /* 0x002fe20000000000 */
[----:B------:R-:W-:-:S03]  /*16c0*/  F2FP.PACK_AB R40, R41, R40 ;  /* 0x000000282928723e */ /* 0x000fc600000000ff */
[----:B------:R-:W0:Y:S01]  /*16d0*/  SHFL.BFLY PT, R41, R11, 0x1, 0x1f ;  /* 0x0c201f000b297f89 */ /* 0x000e2200000e0000 */
[----:B------:R-:W-:Y:S02]  /*16e0*/  FADD R53, -R4, R71 ;  /* 0x0000004704357221 */ /* 0x000fe40000000100 */
[----:B------:R-:W-:Y:S02]  /*16f0*/  FFMA R54, R54, c[0x0][0x188], -R6 ;  /* 0x0000620036367a23 */ /* 0x000fe40000000806 */
[----:B------:R-:W-:Y:S02]  /*1700*/  FMUL R63, R53, 1.4426950216293334961 ;  /* 0x3fb8aa3b353f7820 */ /* 0x000fe40000400000 */
[----:B------:R-:W-:Y:S02]  /*1710*/  FMUL R53, R54, 1.4426950216293334961 ;  /* 0x3fb8aa3b36357820 */ /* 0x000fe40000400000 */
[----:B------:R-:W-:-:S04]  /*1720*/  FADD R54, -R6, R69 ;  /* 0x0000004506367221 */ /* 0x000fc80000000100 */
[----:B------:R-:W-:Y:S01]  /*1730*/  FMUL R62, R54, 1.4426950216293334961 ;  /* 0x3fb8aa3b363e7820 */ /* 0x000fe20000400000 */
[----:B0-----:R-:W-:-:S04]  /*1740*/  FMNMX R54, R11, R41, !PT ;  /* 0x000000290b367209 */ /* 0x001fc80007800000 */
[----:B------:R-:W-:Y:S01]  /*1750*/  FMNMX R11, R54, R65, !PT ;  /* 0x00000041360b7209 */ /* 0x000fe20007800000 */
[----:B------:R-:W-:-:S04]  /*1760*/  FADD R41, -R0, R68 ;  /* 0x0000004400297221 */ /* 0x000fc80000000100 */
[--C-:B------:R-:W-:Y:S02]  /*1770*/  FFMA R42, R42, c[0x0][0x188], -R11.reuse ;  /* 0x000062002a2a7a23 */ /* 0x100fe4000000080b */
[----:B------:R-:W-:Y:S02]  /*1780*/  FFMA R43, R43, c[0x0][0x188], -R11 ;  /* 0x000062002b2b7a23 */ /* 0x000fe4000000080b */
[--C-:B------:R-:W-:Y:S02]  /*1790*/  FFMA R44, R44, c[0x0][0x188], -R0.reuse ;  /* 0x000062002c2c7a23 */ /* 0x100fe40000000800 */
[----:B------:R-:W-:Y:S02]  /*17a0*/  FMUL R61, R41, 1.4426950216293334961 ;  /* 0x3fb8aa3b293d7820 */ /* 0x000fe40000400000 */
[----:B------:R-:W-:Y:S02]  /*17b0*/  FMUL R41, R42, 1.4426950216293334961 ;  /* 0x3fb8aa3b2a297820 */ /* 0x000fe40000400000 */
[----:B------:R-:W-:-:S02]  /*17c0*/  FFMA R45, R45, c[0x0][0x188], -R0 ;  /* 0x000062002d2d7a23 */ /* 0x000fc40000000800 */
[----:B------:R-:W-:Y:S02]  /*17d0*/  FMUL R42, R43, 1.4426950216293334961 ;  /* 0x3fb8aa3b2b2a7820 */ /* 0x000fe40000400000 */
[----:B------:R-:W-:Y:S02]  /*17e0*/  FFMA R55, R55, c[0x0][0x188], -R6 ;  /* 0x0000620037377a23 */ /* 0x000fe40000000806 */
[----:B------:R-:W-:Y:S02]  /*17f0*/  FMUL R44, R44, 1.4426950216293334961 ;  /* 0x3fb8aa3b2c2c7820 */ /* 0x000fe40000400000 */
[----:B------:R-:W-:Y:S01]  /*1800*/  FMUL R45, R45, 1.4426950216293334961 ;  /* 0x3fb8aa3b2d2d7820 */ /* 0x000fe20000400000 */
[----:B------:R-:W-:Y:S01]  /*1810*/  MUFU.EX2 R41, R41 ;  /* 0x0000002900297308 */ /* 0x000fe20000000800 */
[----:B------:R-:W-:-:S07]  /*1820*/  FMUL R55, R55, 1.4426950216293334961 ;  /* 0x3fb8aa3b37377820 */ /* 0x000fce0000400000 */
[----:B------:R-:W0:Y:S01]  /*1830*/  MUFU.EX2 R42, R42 ;  /* 0x0000002a002a7308 */ /* 0x000e220000000800 */
[----:B------:R-:W-:-:S07]  /*1840*/  FFMA R47, R47, c[0x0][0x188], -R11 ;  /* 0x000062002f2f7a23 */ /* 0x000fce000000080b */
[----:B------:R-:W1:Y:S08]  /*1850*/  MUFU.EX2 R53, R53 ;  /* 0x0000003500357308 */ /* 0x000e700000000800 */
[----:B------:R-:W-:Y:S08]  /*1860*/  MUFU.EX2 R44, R44 ;  /* 0x0000002c002c7308 */ /* 0x000ff00000000800 */
[----:B------:R2:W3:Y:S08]  /*1870*/  MUFU.EX2 R85, R45 ;  /* 0x0000002d00557308 */ /* 0x0004f00000000800 */
[----:B------:R-:W4:Y:S01]  /*1880*/  MUFU.EX2 R90, R55 ;  /* 0x00000037005a7308 */ /* 0x000f220000000800 */
[----:B--2---:R-:W-:-:S02]  /*1890*/  FADD R45, -R11, R65 ;  /* 0x000000410b2d7221 */ /* 0x004fc40000000100 */
[----:B------:R-:W-:Y:S02]  /*18a0*/  FFMA R46, R46, c[0x0][0x188], -R11 ;  /* 0x000062002e2e7a23 */ /* 0x000fe4000000080b */
[----:B------:R-:W-:Y:S02]  /*18b0*/  FMUL R45, R45, 1.4426950216293334961 ;  /* 0x3fb8aa3b2d2d7820 */ /* 0x000fe40000400000 */
[----:B------:R-:W-:Y:S02]  /*18c0*/  FMUL R47, R47, 1.4426950216293334961 ;  /* 0x3fb8aa3b2f2f7820 */ /* 0x000fe40000400000 */
[----:B0-----:R-:W-:Y:S01]  /*18d0*/  FADD R69, R41, R42 ;  /* 0x0000002a29457221 */ /* 0x001fe20000000000 */
[----:B------:R-:W-:Y:S01]  /*18e0*/  F2FP.PACK_AB R41, R42, R41 ;  /* 0x000000292a29723e */ /* 0x000fe200000000ff */
[----:B------:R-:W-:Y:S01]  /*18f0*/  FMUL R43, R46, 1.4426950216293334961 ;  /* 0x3fb8aa3b2e2b7820 */ /* 0x000fe20000400000 */
[----:B------:R-:W-:Y:S01]  /*1900*/  MUFU.EX2 R60, R45 ;  /* 0x0000002d003c7308 */ /* 0x000fe20000000800 */
[----:B-1----:R-:W-:Y:S01]  /*1910*/  FADD R65, R53, R31 ;  /* 0x0000001f35417221 */ /* 0x002fe20000000000 */
[----:B---3--:R-:W-:Y:S01]  /*1920*/  F2FP.PACK_AB R42, R85, R44 ;  /* 0x0000002c552a723e */ /* 0x008fe200000000ff */
[----:B------:R-:W-:Y:S01]  /*1930*/  FADD R68, R44, R52 ;  /* 0x000000342c447221 */ /* 0x000fe20000000000 */
[----:B----4-:R-:W-:Y:S01]  /*1940*/  F2FP.PACK_AB R31, R90, R53 ;  /* 0x000000355a1f723e */ /* 0x010fe200000000ff */
[----:B------:R-:W-:Y:S06]  /*1950*/  BAR.SYNC.DEFER_BLOCKING 0x0 ;  /* 0x0000000000007b1d */ /* 0x000fec0000010000 */
[----:B------:R0:W-:Y:S02]  /*1960*/  MUFU.EX2 R71, R47 ;  /* 0x0000002f00477308 */ /* 0x0001e40000000800 */
[----:B0-----:R-:W0:Y:S04]  /*1970*/  LDSM.16.M88.4 R44, [R82+0x1000] ;  /* 0x00100000522c783b */ /* 0x001e280000000200 */
[----:B------:R-:W1:Y:S02]  /*1980*/  LDSM.16.M88.4 R52, [R82+0x1200] ;  /* 0x001200005234783b */ /* 0x000e640000000200 */
[----:B------:R-:W2:Y:S08]  /*1990*/  MUFU.EX2 R63, R63 ;  /* 0x0000003f003f7308 */ /* 0x000eb00000000800 */
[----:B------:R-:W3:Y:S01]  /*19a0*/  MUFU.EX2 R62, R62 ;  /* 0x0000003e003e7308 */ /* 0x000ee20000000800 */
[----:B------:R-:W-:-:S07]  /*19b0*/  FFMA R24, R24, c[0x0][0x188], -R4 ;  /* 0x0000620018187a23 */ /* 0x000fce0000000804 */
[----:B------:R-:W4:Y:S01]  /*19c0*/  MUFU.EX2 R43, R43 ;  /* 0x0000002b002b7308 */ /* 0x000f220000000800 */
[C---:B--2---:R-:W-:Y:S02]  /*19d0*/  FMUL R56, R63.reuse, R56 ;  /* 0x000000383f387220 */ /* 0x044fe40000400000 */
[----:B------:R-:W-:-:S05]  /*19e0*/  FMUL R57, R63, R57 ;  /* 0x000000393f397220 */ /* 0x000fca0000400000 */
[----:B------:R-:W2:Y:S01]  /*19f0*/  MUFU.EX2 R61, R61 ;  /* 0x0000003d003d7308 */ /* 0x000ea20000000800 */
[C---:B---3--:R-:W-:Y:S02]  /*1a00*/  FMUL R58, R62.reuse, R58 ;  /* 0x0000003a3e3a7220 */ /* 0x048fe40000400000 */
[C---:B------:R-:W-:Y:S02]  /*1a10*/  FMUL R59, R62.reuse, R59 ;  /* 0x0000003b3e3b7220 */ /* 0x040fe40000400000 */
[C---:B------:R-:W-:Y:S02]  /*1a20*/  FMUL R32, R63.reuse, R32 ;  /* 0x000000203f207220 */ /* 0x040fe40000400000 */
[C---:B------:R-:W-:Y:S02]  /*1a30*/  FMUL R34, R62.reuse, R34 ;  /* 0x000000223e227220 */ /* 0x040fe40000400000 */
[----:B------:R-:W-:Y:S02]  /*1a40*/  FMUL R33, R63, R33 ;  /* 0x000000213f217220 */ /* 0x000fe40000400000 */
[----:B------:R-:W-:-:S02]  /*1a50*/  FMUL R35, R62, R35 ;  /* 0x000000233e237220 */ /* 0x000fc40000400000 */
[----:B------:R-:W-:Y:S01]  /*1a60*/  FMUL R24, R24, 1.4426950216293334961 ;  /* 0x3fb8aa3b18187820 */ /* 0x000fe20000400000 */
[C---:B0-----:R-:W-:Y:S01]  /*1a70*/  HMMA.16816.F32 R56, R28.reuse, R44, R56 ;  /* 0x0000002c1c38723c */ /* 0x041fe20000001838 */
[----:B------:R-:W-:Y:S02]  /*1a80*/  FFMA R20, R20, c[0x0][0x188], -R4 ;  /* 0x0000620014147a23 */ /* 0x000fe40000000804 */
[----:B------:R-:W-:Y:S02]  /*1a90*/  FFMA R36, R36, c[0x0][0x188], -R0 ;  /* 0x0000620024247a23 */ /* 0x000fe40000000800 */
[----:B------:R-:W-:Y:S02]  /*1aa0*/  FFMA R22, R22, c[0x0][0x188], -R6 ;  /* 0x0000620016167a23 */ /* 0x000fe40000000806 */
[----:B------:R-:W-:Y:S01]  /*1ab0*/  FFMA R38, R38, c[0x0][0x188], -R11 ;  /* 0x0000620026267a23 */ /* 0x000fe2000000080b */
[----:B-1----:R-:W-:Y:S01]  /*1ac0*/  HMMA.16816.F32 R28, R28, R52, R32 ;  /* 0x000000341c1c723c */ /* 0x002fe20000001820 */
[----:B------:R0:W-:Y:S01]  /*1ad0*/  MUFU.EX2 R34, R24 ;  /* 0x0000001800227308 */ /* 0x0001e20000000800 */
[----:B------:R-:W-:-:S02]  /*1ae0*/  FFMA R21, R21, c[0x0][0x188], -R4 ;  /* 0x0000620015157a23 */ /* 0x000fc40000000804 */
[----:B----4-:R-:W-:Y:S01]  /*1af0*/  FADD R69, R43, R69 ;  /* 0x000000452b457221 */ /* 0x010fe20000000000 */
[----:B------:R-:W-:Y:S01]  /*1b00*/  F2FP.PACK_AB R43, R71, R43 ;  /* 0x0000002b472b723e */ /* 0x000fe200000000ff */
[----:B------:R-:W-:Y:S02]  /*1b10*/  FFMA R25, R25, c[0x0][0x188], -R4 ;  /* 0x0000620019197a23 */ /* 0x000fe40000000804 */
[----:B------:R-:W-:Y:S02]  /*1b20*/  FMUL R32, R20, 1.4426950216293334961 ;  /* 0x3fb8aa3b14207820 */ /* 0x000fe40000400000 */
[----:B0-----:R-:W-:Y:S02]  /*1b30*/  FMUL R24, R36, 1.4426950216293334961 ;  /* 0x3fb8aa3b24187820 */ /* 0x001fe40000400000 */
[----:B------:R-:W-:Y:S02]  /*1b40*/  FMUL R33, R22, 1.4426950216293334961 ;  /* 0x3fb8aa3b16217820 */ /* 0x000fe40000400000 */
[----:B------:R-:W-:-:S02]  /*1b50*/  FFMA R23, R23, c[0x0][0x188], -R6 ;  /* 0x0000620017177a23 */ /* 0x000fc40000000806 */
[----:B------:R-:W-:Y:S02]  /*1b60*/  FFMA R26, R26, c[0x0][0x188], -R6 ;  /* 0x000062001a1a7a23 */ /* 0x000fe40000000806 */
[----:B------:R-:W-:Y:S02]  /*1b70*/  FMUL R36, R38, 1.4426950216293334961 ;  /* 0x3fb8aa3b26247820 */ /* 0x000fe40000400000 */
[----:B------:R-:W-:Y:S02]  /*1b80*/  FFMA R39, R39, c[0x0][0x188], -R11 ;  /* 0x0000620027277a23 */ /* 0x000fe4000000080b */
[C---:B--2---:R-:W-:Y:S02]  /*1b90*/  FMUL R48, R61.reuse, R48 ;  /* 0x000000303d307220 */ /* 0x044fe40000400000 */
[----:B------:R-:W-:Y:S02]  /*1ba0*/  FMUL R49, R61, R49 ;  /* 0x000000313d317220 */ /* 0x000fe40000400000 */
[----:B------:R-:W-:-:S02]  /*1bb0*/  FMUL R50, R60, R50 ;  /* 0x000000323c327220 */ /* 0x000fc40000400000 */
[C---:B------:R-:W-:Y:S02]  /*1bc0*/  FMUL R51, R60.reuse, R51 ;  /* 0x000000333c337220 */ /* 0x040fe40000400000 */
[C---:B------:R-:W-:Y:S02]  /*1bd0*/  FMUL R16, R61.reuse, R16 ;  /* 0x000000103d107220 */ /* 0x040fe40000400000 */
[C---:B------:R-:W-:Y:S02]  /*1be0*/  FMUL R18, R60.reuse, R18 ;  /* 0x000000123c127220 */ /* 0x040fe40000400000 */
[----:B------:R-:W-:Y:S02]  /*1bf0*/  FMUL R17, R61, R17 ;  /* 0x000000113d117220 */ /* 0x000fe40000400000 */
[----:B------:R-:W-:Y:S02]  /*1c00*/  FMUL R19, R60, R19 ;  /* 0x000000133c137220 */ /* 0x000fe40000400000 */
[----:B------:R-:W-:-:S02]  /*1c10*/  FFMA R27, R27, c[0x0][0x188], -R6 ;  /* 0x000062001b1b7a23 */ /* 0x000fc40000000806 */
[----:B------:R-:W-:Y:S02]  /*1c20*/  FFMA R37, R37, c[0x0][0x188], -R0 ;  /* 0x0000620025257a23 */ /* 0x000fe40000000800 */
[----:B------:R-:W-:Y:S01]  /*1c30*/  FMUL R20, R21, 1.4426950216293334961 ;  /* 0x3fb8aa3b15147820 */ /* 0x000fe20000400000 */
[----:B------:R-:W-:Y:S01]  /*1c40*/  MUFU.EX2 R32, R32 ;  /* 0x0000002000207308 */ /* 0x000fe20000000800 */
[----:B------:R-:W-:Y:S02]  /*1c50*/  FMUL R21, R25, 1.4426950216293334961 ;  /* 0x3fb8aa3b19157820 */ /* 0x000fe40000400000 */
[----:B------:R-:W-:Y:S02]  /*1c60*/  FMUL R22, R23, 1.4426950216293334961 ;  /* 0x3fb8aa3b17167820 */ /* 0x000fe40000400000 */
[----:B------:R-:W-:Y:S02]  /*1c70*/  FMUL R26, R26, 1.4426950216293334961 ;  /* 0x3fb8aa3b1a1a7820 */ /* 0x000fe40000400000 */
[----:B------:R-:W-:Y:S01]  /*1c80*/  FMUL R38, R39, 1.4426950216293334961 ;  /* 0x3fb8aa3b27267820 */ /* 0x000fe20000400000 */
[----:B------:R-:W0:Y:S01]  /*1c90*/  MUFU.EX2 R33, R33 ;  /* 0x0000002100217308 */ /* 0x000e220000000800 */
[----:B------:R-:W-:-:S02]  /*1ca0*/  FMUL R23, R27, 1.4426950216293334961 ;  /* 0x3fb8aa3b1b177820 */ /* 0x000fc40000400000 */
[----:B------:R-:W-:Y:S02]  /*1cb0*/  FFMA R25, R12, c[0x0][0x188], -R0 ;  /* 0x000062000c197a23 */ /* 0x000fe40000000800 */
[----:B------:R-:W-:Y:S02]  /*1cc0*/  FFMA R14, R14, c[0x0][0x188], -R11 ;  /* 0x000062000e0e7a23 */ /* 0x000fe4000000080b */
[----:B------:R-:W-:Y:S01]  /*1cd0*/  FMUL R27, R37, 1.4426950216293334961 ;  /* 0x3fb8aa3b251b7820 */ /* 0x000fe20000400000 */
[----:B------:R-:W1:Y:S01]  /*1ce0*/  MUFU.EX2 R24, R24 ;  /* 0x0000001800187308 */ /* 0x000e620000000800 */
[C---:B------:R-:W-:Y:S07]  /*1cf0*/  HMMA.16816.F32 R48, R40.reuse, R44, R48 ;  /* 0x0000002c2830723c */ /* 0x040fee0000001830 */
[----:B------:R-:W2:Y:S01]  /*1d00*/  MUFU.EX2 R36, R36 ;  /* 0x0000002400247308 */ /* 0x000ea20000000800 */
[----:B------:R-:W-:Y:S07]  /*1d10*/  HMMA.16816.F32 R16, R40, R52, R16 ;  /* 0x000000342810723c */ /* 0x000fee0000001810 */
[----:B------:R3:W-:Y:S01]  /*1d20*/  MUFU.EX2 R35, R26 ;  /* 0x0000001a00237308 */ /* 0x0007e20000000800 */
[----:B------:R-:W-:-:S02]  /*1d30*/  FMUL R40, R25, 1.4426950216293334961 ;  /* 0x3fb8aa3b19287820 */ /* 0x000fc40000400000 */
[----:B------:R-:W-:-:S05]  /*1d40*/  FFMA R25, R13, c[0x0][0x188], -R0 ;  /* 0x000062000d197a23 */ /* 0x000fca0000000800 */
[----:B------:R-:W-:Y:S01]  /*1d50*/  MUFU.EX2 R20, R20 ;  /* 0x0000001400147308 */ /* 0x000fe20000000800 */
[----:B---3--:R-:W-:Y:S02]  /*1d60*/  FMUL R26, R14, 1.4426950216293334961 ;  /* 0x3fb8aa3b0e1a7820 */ /* 0x008fe40000400000 */
[----:B------:R-:W-:-:S05]  /*1d70*/  FFMA R14, R15, c[0x0][0x188], -R11 ;  /* 0x000062000f0e7a23 */ /* 0x000fca000000080b */
[----:B------:R-:W3:Y:S01]  /*1d80*/  MUFU.EX2 R22, R22 ;  /* 0x0000001600167308 */ /* 0x000ee20000000800 */
[----:B------:R-:W-:Y:S02]  /*1d90*/  FMUL R25, R25, 1.4426950216293334961 ;  /* 0x3fb8aa3b19197820 */ /* 0x000fe40000400000 */
[----:B------:R-:W-:-:S05]  /*1da0*/  FMUL R14, R14, 1.4426950216293334961 ;  /* 0x3fb8aa3b0e0e7820 */ /* 0x000fca0000400000 */
[----:B------:R0:W4:Y:S08]  /*1db0*/  MUFU.EX2 R12, R27 ;  /* 0x0000001b000c7308 */ /* 0x0001300000000800 */
[----:B------:R-:W5:Y:S01]  /*1dc0*/  MUFU.EX2 R38, R38 ;  /* 0x0000002600267308 */ /* 0x000f620000000800 */
[----:B------:R-:W-:Y:S02]  /*1dd0*/  FADD R90, R90, R65 ;  /* 0x000000415a5a7221 */ /* 0x000fe40000000000 */
[----:B------:R-:W-:-:S05]  /*1de0*/  FADD R85, R85, R68 ;  /* 0x0000004455557221 */ /* 0x000fca0000000000 */
[----:B------:R-:W2:Y:S01]  /*1df0*/  MUFU.EX2 R13, R40 ;  /* 0x00000028000d7308 */ /* 0x000ea20000000800 */
[----:B------:R-:W-:-:S07]  /*1e00*/  FADD R69, R71, R69 ;  /* 0x0000004547457221 */ /* 0x000fce0000000000 */
[----:B------:R-:W3:Y:S01]  /*1e10*/  MUFU.EX2 R15, R26 ;  /* 0x0000001a000f7308 */ /* 0x000ee20000000800 */
[----:B0-----:R-:W-:Y:S02]  /*1e20*/  FADD R27, R33, R90 ;  /* 0x0000005a211b7221 */ /* 0x001fe40000000000 */
[----:B-1----:R-:W-:-:S05]  /*1e30*/  FADD R85, R24, R85 ;  /* 0x0000005518557221 */ /* 0x002fca0000000000 */
[----:B------:R-:W0:Y:S01]  /*1e40*/  MUFU.EX2 R21, R21 ;  /* 0x0000001500157308 */ /* 0x000e220000000800 */
[----:B--2---:R-:W-:-:S07]  /*1e50*/  FADD R69, R36, R69 ;  /* 0x0000004524457221 */ /* 0x004fce0000000000 */
[----:B------:R-:W1:Y:S08]  /*1e60*/  MUFU.EX2 R23, R23 ;  /* 0x0000001700177308 */ /* 0x000e700000000800 */
[----:B------:R2:W0:Y:S08]  /*1e70*/  MUFU.EX2 R37, R25 ;  /* 0x0000001900257308 */ /* 0x0004300000000800 */
[----:B------:R0:W0:Y:S01]  /*1e80*/  MUFU.EX2 R39, R14 ;  /* 0x0000000e00277308 */ /* 0x0000220000000800 */
[----:B--2---:R-:W-:-:S02]  /*1e90*/  FADD R25, R32, R70 ;  /* 0x0000004620197221 */ /* 0x004fc40000000000 */
[----:B---3--:R-:W-:Y:S02]  /*1ea0*/  FADD R40, R22, R27 ;  /* 0x0000001b16287221 */ /* 0x008fe40000000000 */
[----:B------:R-:W-:Y:S02]  /*1eb0*/  FADD R25, R20, R25 ;  /* 0x0000001914197221 */ /* 0x000fe40000000000 */
[----:B----4-:R-:W-:Y:S02]  /*1ec0*/  FADD R42, R12, R85 ;  /* 0x000000550c2a7221 */ /* 0x010fe40000000000 */
[----:B-----5:R-:W-:Y:S02]  /*1ed0*/  FADD R44, R38, R69 ;  /* 0x00000045262c7221 */ /* 0x020fe40000000000 */
[----:B------:R-:W-:Y:S02]  /*1ee0*/  FADD R26, R34, R25 ;  /* 0x00000019221a7221 */ /* 0x000fe40000000000 */
[----:B------:R-:W-:-:S02]  /*1ef0*/  FADD R40, R35, R40 ;  /* 0x0000002823287221 */ /* 0x000fc40000000000 */
[----:B------:R-:W-:Y:S02]  /*1f00*/  FADD R42, R13, R42 ;  /* 0x0000002a0d2a7221 */ /* 0x000fe40000000000 */
[----:B0-----:R-:W-:Y:S02]  /*1f10*/  FADD R14, R15, R44 ;  /* 0x0000002c0f0e7221 */ /* 0x001fe40000000000 */
[----:B------:R-:W-:Y:S02]  /*1f20*/  FADD R27, R21, R26 ;  /* 0x0000001a151b7221 */ /* 0x000fe40000000000 */
[----:B-1----:R-:W-:Y:S02]  /*1f30*/  FADD R26, R23, R40 ;  /* 0x00000028171a7221 */ /* 0x002fe40000000000 */
[----:B------:R-:W-:Y:S02]  /*1f40*/  FADD R25, R37, R42 ;  /* 0x0000002a25197221 */ /* 0x000fe40000000000 */
[----:B------:R-:W-:Y:S01]  /*1f50*/  FADD R14, R39, R14 ;  /* 0x0000000e270e7221 */ /* 0x000fe20000000000 */
[----:B------:R-:W0:Y:S04]  /*1f60*/  SHFL.BFLY PT, R42, R27, 0x2, 0x1f ;  /* 0x0c401f001b2a7f89 */ /* 0x000e2800000e0000 */
[----:B------:R-:W1:Y:S04]  /*1f70*/  SHFL.BFLY PT, R43, R26, 0x2, 0x1f ;  /* 0x0c401f001a2b7f89 */ /* 0x000e6800000e0000 */
[----:B------:R-:W2:Y:S04]  /*1f80*/  SHFL.BFLY PT, R40, R25, 0x2, 0x1f ;  /* 0x0c401f0019287f89 */ /* 0x000ea800000e0000 */
[----:B------:R-:W3:Y:S01]  /*1f90*/  SHFL.BFLY PT, R41, R14, 0x2, 0x1f ;  /* 0x0c401f000e297f89 */ /* 0x000ee200000e0000 */
[----:B------:R-:W-:-:S02]  /*1fa0*/  F2FP.PACK_AB R32, R20, R32 ;  /* 0x000000201420723e */ /* 0x000fc400000000ff */
[----:B------:R-:W-:Y:S02]  /*1fb0*/  F2FP.PACK_AB R34, R21, R34 ;  /* 0x000000221522723e */ /* 0x000fe400000000ff */
[----:B------:R-:W-:Y:S02]  /*1fc0*/  F2FP.PACK_AB R33, R22, R33 ;  /* 0x000000211621723e */ /* 0x000fe400000000ff */
[----:B------:R-:W-:Y:S01]  /*1fd0*/  F2FP.PACK_AB R35, R23, R35 ;  /* 0x000000231723723e */ /* 0x000fe200000000ff */
[----:B0-----:R-:W-:Y:S02]  /*1fe0*/  FADD R20, R27, R42 ;  /* 0x0000002a1b147221 */ /* 0x001fe40000000000 */
[----:B-1----:R-:W-:Y:S02]  /*1ff0*/  FADD R21, R26, R43 ;  /* 0x0000002b1a157221 */ /* 0x002fe40000000000 */
[----:B--2---:R-:W-:Y:S02]  /*2000*/  FADD R23, R25, R40 ;  /* 0x0000002819177221 */ /* 0x004fe40000000000 */
[----:B---3--:R-:W-:Y:S01]  /*2010*/  FADD R22, R14, R41 ;  /* 0x000000290e167221 */ /* 0x008fe20000000000 */
[----:B------:R-:W-:Y:S01]  /*2020*/  F2FP.PACK_AB R12, R12, R24 ;  /* 0x000000180c0c723e */ /* 0x000fe200000000ff */
[----:B------:R-:W0:Y:S04]  /*2030*/  SHFL.BFLY PT, R25, R20, 0x1, 0x1f ;  /* 0x0c201f0014197f89 */ /* 0x000e2800000e0000 */
[----:B------:R-:W1:Y:S04]  /*2040*/  SHFL.BFLY PT, R26, R21, 0x1, 0x1f ;  /* 0x0c201f00151a7f89 */ /* 0x000e6800000e0000 */
[----:B------:R-:W2:Y:S04]  /*2050*/  SHFL.BFLY PT, R27, R23, 0x1, 0x1f ;  /* 0x0c201f00171b7f89 */ /* 0x000ea800000e0000 */
[----:B------:R-:W3:Y:S01]  /*2060*/  SHFL.BFLY PT, R24, R22, 0x1, 0x1f ;  /* 0x0c201f0016187f89 */ /* 0x000ee200000e0000 */
[----:B------:R-:W-:-:S02]  /*2070*/  IADD3 R2, R2, 0x20, RZ ;  /* 0x0000002002027810 */ /* 0x000fc40007ffe0ff */
[----:B------:R-:W-:Y:S02]  /*2080*/  F2FP.PACK_AB R14, R37, R13 ;  /* 0x0000000d250e723e */ /* 0x000fe400000000ff */
[----:B------:R-:W-:Y:S02]  /*2090*/  ISETP.GE.AND P0, PT, R2, c[0x0][0x1d0], PT ;  /* 0x0000740002007a0c */ /* 0x000fe40003f06270 */
[----:B------:R-:W-:Y:S02]  /*20a0*/  F2FP.PACK_AB R13, R38, R36 ;  /* 0x00000024260d723e */ /* 0x000fe400000000ff */
[----:B------:R-:W-:Y:S01]  /*20b0*/  F2FP.PACK_AB R15, R39, R15 ;  /* 0x0000000f270f723e */ /* 0x000fe200000000ff */
[----:B------:R-:W-:Y:S01]  /*20c0*/  HMMA.16816.F32 R56, R32, R46, R56 ;  /* 0x0000002e2038723c */ /* 0x000fe20000001838 */
[----:B0-----:R-:W-:Y:S02]  /*20d0*/  FADD R25, R20, R25 ;  /* 0x0000001914197221 */ /* 0x001fe40000000000 */
[----:B-1----:R-:W-:-:S05]  /*20e0*/  FADD R21, R21, R26 ;  /* 0x0000001a15157221 */ /* 0x002fca0000000000 */
[----:B------:R-:W-:Y:S01]  /*20f0*/  HMMA.16816.F32 R32, R32, R54, R28 ;  /* 0x000000362020723c */ /* 0x000fe2000000181c */
[----:B------:R-:W-:Y:S01]  /*2100*/  FFMA R64, R63, R64, R25 ;  /* 0x000000403f407223 */ /* 0x000fe20000000019 */
[----:B------:R-:W-:-:S05]  /*2110*/  MOV R71, R4 ;  /* 0x0000000400477202 */ /* 0x000fca0000000f00 */
[----:B------:R-:W-:Y:S01]  /*2120*/  MOV R28, 0x20 ;  /* 0x00000020001c7802 */ /* 0x000fe20000000f00 */
[----:B------:R-:W-:Y:S01]  /*2130*/  HMMA.16816.F32 R48, R12, R46, R48 ;  /* 0x0000002e0c30723c */ /* 0x000fe20000001830 */
[----:B------:R-:W-:Y:S01]  /*2140*/  FFMA R10, R62, R10, R21 ;  /* 0x0000000a3e0a7223 */ /* 0x000fe20000000015 */
[----:B------:R-:W-:-:S06]  /*2150*/  MOV R69, R6 ;  /* 0x0000000600457202 */ /* 0x000fcc0000000f00 */
[----:B------:R-:W-:Y:S01]  /*2160*/  HMMA.16816.F32 R16, R12, R54, R16 ;  /* 0x000000360c10723c */ /* 0x000fe20000001810 */
[C---:B------:R-:W-:Y:S01]  /*2170*/  IMAD R3, R28.reuse, c[0x0][0x1b4], R3 ;  /* 0x00006d001c037a24 */ /* 0x040fe200078e0203 */
[----:B------:R-:W-:Y:S01]  /*2180*/  MOV R68, R0 ;  /* 0x0000000000447202 */ /* 0x000fe20000000f00 */
[----:B------:R-:W-:-:S04]  /*2190*/  IMAD R5, R28, c[0x0][0x1a4], R5 ;  /* 0x000069001c057a24 */ /* 0x000fc800078e0205 */
[----:B--2---:R-:W-:Y:S02]  /*21a0*/  FADD R12, R23, R27 ;  /* 0x0000001b170c7221 */ /* 0x004fe40000000000 */
[----:B---3--:R-:W-:Y:S01]  /*21b0*/  FADD R13, R22, R24 ;  /* 0x00000018160d7221 */ /* 0x008fe20000000000 */
[----:B------:R-:W-:Y:S01]  /*21c0*/  MOV R65, R11 ;  /* 0x0000000b00417202 */ /* 0x000fe20000000f00 */
[----:B------:R-:W-:Y:S02]  /*21d0*/  FFMA R9, R61, R9, R12 ;  /* 0x000000093d097223 */ /* 0x000fe4000000000c */
[----:B------:R-:W-:Y:S01]  /*21e0*/  FFMA R8, R60, R8, R13 ;  /* 0x000000083c087223 */ /* 0x000fe2000000000d */
[----:B------:R-:W-:Y:S01]  /*21f0*/  @P0 CALL.REL.NOINC `(.L_x_0) ;  /* 0x0000001000000944 */ /* 0x000fe20003c00000 */
[----:B------:R-:W-:Y:S05]  /*2200*/  BRA `(.L_x_1) ;  /* 0xffffeb7000007947 */ /* 0x000fea000383ffff */
.L_x_0:
[----:B------:R-:W0:Y:S01]  /*2210*/  S2R R52, SR_CTAID.Y ;  /* 0x0000000000347919 */ /* 0x000e220000002600 */
[----:B------:R-:W-:Y:S01]  /*2220*/  LOP3.LUT R3, R93, 0x60, RZ, 0xc0, !PT ;  /* 0x000000605d037812 */ /* 0x000fe200078ec0ff */
[----:B------:R-:W-:Y:S01]  /*2230*/  IMAD R22, R91, c[0x0][0x1c4], RZ ;  /* 0x000071005b167a24 */ /* 0x000fe200078e02ff */
[----:B------:R-:W-:Y:S01]  /*2240*/  LOP3.LUT R2, R93, 0xf, RZ, 0xc0, !PT ;  /* 0x0000000f5d027812 */ /* 0x000fe200078ec0ff */
[----:B------:R-:W-:Y:S01]  /*2250*/  BAR.SYNC.DEFER_BLOCKING 0x0 ;  /* 0x0000000000007b1d */ /* 0x000fe20000010000 */
[----:B------:R-:W-:-:S02]  /*2260*/  FSETP.GEU.AND P3, PT, R64, 1.175494350822287508e-38, PT ;  /* 0x008000004000780b */ /* 0x000fc40003f6e000 */
[----:B------:R-:W-:Y:S02]  /*2270*/  LEA R29, R2, R3, 0x1 ;  /* 0x00000003021d7211 */ /* 0x000fe400078e08ff */
[C---:B------:R-:W-:Y:S01]  /*2280*/  SHF.L.U32 R3, R22.reuse, 0x1, RZ ;  /* 0x0000000116037819 */ /* 0x040fe200000006ff */
[----:B------:R-:W-:Y:S01]  /*2290*/  IMAD.HI R22, R22, 0x2, RZ ;  /* 0x0000000216167827 */ /* 0x000fe200078e02ff */
[----:B------:R-:W-:Y:S01]  /*22a0*/  MOV R30, R10 ;  /* 0x0000000a001e7202 */ /* 0x000fe20000000f00 */
[----:B------:R-:W1:Y:S01]  /*22b0*/  S2R R54, SR_TID.X ;  /* 0x0000000000367919 */ /* 0x000e620000002100 */
[----:B------:R-:W-:Y:S02]  /*22c0*/  MOV R37, R8 ;  /* 0x0000000800257202 */ /* 0x000fe40000000f00 */
[----:B------:R-:W-:Y:S01]  /*22d0*/  MOV R39, R9 ;  /* 0x0000000900277202 */ /* 0x000fe20000000f00 */
[----:B------:R-:W-:Y:S01]  /*22e0*/  FMUL R9, R30, 8388608 ;  /* 0x4b0000001e097820 */ /* 0x000fe20000400000 */
[----:B------:R-:W-:-:S02]  /*22f0*/  SHF.L.U32 R12, R93, 0x5, RZ ;  /* 0x000000055d0c7819 */ /* 0x000fc400000006ff */
[----:B------:R-:W-:Y:S01]  /*2300*/  FSEL R13, RZ, -23, P3 ;  /* 0xc1b80000ff0d7808 */ /* 0x000fe20001800000 */
[----:B------:R-:W-:Y:S01]  /*2310*/  FMUL R10, R39, 8388608 ;  /* 0x4b000000270a7820 */ /* 0x000fe20000400000 */
[----:B------:R-:W-:Y:S01]  /*2320*/  LOP3.LUT R27, R12, 0x60, RZ, 0xc0, !PT ;  /* 0x000000600c1b7812 */ /* 0x000fe200078ec0ff */
[----:B------:R-:W-:Y:S01]  /*2330*/  FMUL R12, R37, 8388608 ;  /* 0x4b000000250c7820 */ /* 0x000fe20000400000 */
[----:B------:R-:W-:Y:S01]  /*2340*/  FSETP.GEU.AND P6, PT, R30, 1.175494350822287508e-38, PT ;  /* 0x008000001e00780b */ /* 0x000fe20003fce000 */
[----:B0-----:R-:W-:Y:S01]  /*2350*/  IMAD R5, R52, c[0x0][0x1c0], RZ ;  /* 0x0000700034057a24 */ /* 0x001fe200078e02ff */
[----:B------:R-:W-:Y:S02]  /*2360*/  FSETP.GEU.AND P0, PT, R39, 1.175494350822287508e-38, PT ;  /* 0x008000002700780b */ /* 0x000fe40003f0e000 */
[----:B------:R-:W-:Y:S02]  /*2370*/  FSETP.GEU.AND P1, PT, R37, 1.175494350822287508e-38, PT ;  /* 0x008000002500780b */ /* 0x000fe40003f2e000 */
[----:B------:R-:W-:-:S02]  /*2380*/  SHF.L.U32 R2, R5, 0x1, RZ ;  /* 0x0000000105027819 */ /* 0x000fc400000006ff */
[----:B------:R-:W-:Y:S02]  /*2390*/  FSETP.GEU.AND P2, PT, |R37|, 1.175494350822287508e-38, PT ;  /* 0x008000002500780b */ /* 0x000fe40003f4e200 */
[----:B------:R-:W-:Y:S01]  /*23a0*/  IADD3 R2, P4, P5, R3, c[0x0][0x178], R2 ;  /* 0x00005e0003027a10 */ /* 0x000fe20007d9e002 */
[----:B------:R-:W-:Y:S01]  /*23b0*/  FMUL R3, R64, 8388608 ;  /* 0x4b00000040037820 */ /* 0x000fe20000400000 */
[----:B------:R-:W-:Y:S02]  /*23c0*/  MOV R20, R16 ;  /* 0x0000001000147202 */ /* 0x000fe40000000f00 */
[----:B------:R-:W-:Y:S02]  /*23d0*/  FSEL R9, R9, R30, !P6 ;  /* 0x0000001e09097208 */ /* 0x000fe40007000000 */
[----:B------:R-:W-:Y:S02]  /*23e0*/  FSEL R8, R3, R64, !P3 ;  /* 0x0000004003087208 */ /* 0x000fe40005800000 */
[----:B------:R-:W-:-:S02]  /*23f0*/  FSETP.GT.AND P3, PT, |R37|, 8.50705917302346158658e+37, PT ;  /* 0x7e8000002500780b */ /* 0x000fc40003f64200 */
[----:B------:R-:W-:Y:S02]  /*2400*/  IADD3 R23, R8, -0x3f3504f3, RZ ;  /* 0xc0cafb0d08177810 */ /* 0x000fe40007ffe0ff */
[----:B------:R-:W-:Y:S02]  /*2410*/  SHF.R.S32.HI R16, RZ, 0x4, R93 ;  /* 0x00000004ff107819 */ /* 0x000fe4000001145d */
[----:B------:R-:W-:Y:S02]  /*2420*/  FSEL R10, R10, R39, !P0 ;  /* 0x000000270a0a7208 */ /* 0x000fe40004000000 */
[----:B------:R-:W-:Y:S02]  /*2430*/  LOP3.LUT R24, R93, 0xc, RZ, 0xc0, !PT ;  /* 0x0000000c5d187812 */ /* 0x000fe400078ec0ff */
[----:B------:R-:W-:Y:S02]  /*2440*/  LOP3.LUT R23, R23, 0xff800000, RZ, 0xc0, !PT ;  /* 0xff80000017177812 */ /* 0x000fe400078ec0ff */
[----:B------:R-:W-:Y:S01]  /*2450*/  FSEL R12, R12, R37, !P1 ;  /* 0x000000250c0c7208 */ /* 0x000fe20004800000 */
[----:B------:R-:W-:Y:S01]  /*2460*/  @P3 FMUL R37, R37, 0.25 ;  /* 0x3e80000025253820 */ /* 0x000fe20000400000 */
[----:B------:R-:W-:Y:S01]  /*2470*/  MOV R43, R18 ;  /* 0x00000012002b7202 */ /* 0x000fe20000000f00 */
[----:B------:R-:W0:Y:S01]  /*2480*/  I2F R14, R23 ;  /* 0x00000017000e7306 */ /* 0x000e220000201400 */
[----:B------:R-:W-:Y:S01]  /*2490*/  SHF.L.U32 R7, R93, 0x3, RZ ;  /* 0x000000035d077819 */ /* 0x000fe200000006ff */
[----:B------:R-:W-:Y:S01]  /*24a0*/  @P3 FMUL R51, R51, 0.25 ;  /* 0x3e80000033333820 */ /* 0x000fe20000400000 */
[----:B------:R-:W-:Y:S01]  /*24b0*/  MOV R41, R19 ;  /* 0x0000001300297202 */ /* 0x000fe20000000f00 */
[----:B------:R-:W-:Y:S01]  /*24c0*/  @P3 FMUL R43, R43, 0.25 ;  /* 0x3e8000002b2b3820 */ /* 0x000fe20000400000 */
[----:B------:R-:W-:Y:S01]  /*24d0*/  IADD3 R18, R9, -0x3f3504f3, RZ ;  /* 0xc0cafb0d09127810 */ /* 0x000fe20007ffe0ff */
[----:B------:R-:W-:Y:S01]  /*24e0*/  @P3 FMUL R50, R50, 0.25 ;  /* 0x3e80000032323820 */ /* 0x000fe20000400000 */
[----:B------:R-:W-:Y:S01]  /*24f0*/  IADD3 R19, R10, -0x3f3504f3, RZ ;  /* 0xc0cafb0d0a137810 */ /* 0x000fe20007ffe0ff */
[----:B------:R-:W-:Y:S01]  /*2500*/  @P3 FMUL R41, R41, 0.25 ;  /* 0x3e80000029293820 */ /* 0x000fe20000400000 */
[----:B------:R-:W-:Y:S01]  /*2510*/  SHF.L.U32 R29, R29, 0x2, RZ ;  /* 0x000000021d1d7819 */ /* 0x000fe200000006ff */
[----:B------:R-:W-:Y:S01]  /*2520*/  @!P2 FMUL R37, R37, 16777216 ;  /* 0x4b8000002525a820 */ /* 0x000fe20000400000 */
[----:B------:R-:W-:Y:S01]  /*2530*/  SGXT R16, R16, 0x1 ;  /* 0x000000011010781a */ /* 0x000fe20000000200 */
[----:B------:R-:W-:Y:S01]  /*2540*/  @!P2 FMUL R41, R41, 16777216 ;  /* 0x4b8000002929a820 */ /* 0x000fe20000400000 */
[----:B------:R-:W-:Y:S01]  /*2550*/  LOP3.LUT R3, R93, 0x70, RZ, 0xc0, !PT ;  /* 0x000000705d037812 */ /* 0x000fe200078ec0ff */
[----:B------:R-:W-:Y:S01]  /*2560*/  @!P2 FMUL R43, R43, 16777216 ;  /* 0x4b8000002b2ba820 */ /* 0x000fe20000400000 */
[----:B------:R-:W-:Y:S01]  /*2570*/  IADD3 R21, R12, -0x3f3504f3, RZ ;  /* 0xc0cafb0d0c157810 */ /* 0x000fe20007ffe0ff */
[----:B------:R-:W-:Y:S01]  /*2580*/  @!P2 FMUL R51, R51, 16777216 ;  /* 0x4b8000003333a820 */ /* 0x000fe20000400000 */
[----:B------:R-:W-:Y:S01]  /*2590*/  LEA R26, R24, R27, 0x8 ;  /* 0x0000001b181a7211 */ /* 0x000fe200078e40ff */
[----:B------:R-:W-:Y:S01]  /*25a0*/  @!P2 FMUL R50, R50, 16777216 ;  /* 0x4b8000003232a820 */ /* 0x000fe20000400000 */
[----:B------:R-:W-:Y:S01]  /*25b0*/  LOP3.LUT R28, R7, 0x38, RZ, 0xc0, !PT ;  /* 0x00000038071c7812 */ /* 0x000fe200078ec0ff */
[----:B------:R-:W-:Y:S01]  /*25c0*/  IMAD.HI R7, R5, 0x2, RZ ;  /* 0x0000000205077827 */ /* 0x000fe200078e02ff */
[----:B------:R-:W-:-:S02]  /*25d0*/  LOP3.LUT R18, R18, 0xff800000, RZ, 0xc0, !PT ;  /* 0xff80000012127812 */ /* 0x000fc400078ec0ff */
[----:B------:R-:W-:Y:S01]  /*25e0*/  LOP3.LUT R19, R19, 0xff800000, RZ, 0xc0, !PT ;  /* 0xff80000013137812 */ /* 0x000fe200078ec0ff */
[----:B0-----:R-:W-:Y:S01]  /*25f0*/  FFMA.FTZ R13, R14, 1.1920928955078125e-07, R13 ;  /* 0x340000000e0d7823 */ /* 0x001fe2000001000d */
[----:B------:R-:W-:Y:S01]  /*2600*/  LOP3.LUT R36, R29, 0x408, R16, 0x78, !PT ;  /* 0x000004081d247812 */ /* 0x000fe200078e7810 */
[----:B------:R-:W0:Y:S01]  /*2610*/  I2F R15, R18 ;  /* 0x00000012000f7306 */ /* 0x000e220000201400 */
[----:B------:R-:W-:Y:S02]  /*2620*/  LOP3.LUT R21, R21, 0xff800000, RZ, 0xc0, !PT ;  /* 0xff80000015157812 */ /* 0x000fe400078ec0ff */
[----:B------:R-:W-:Y:S02]  /*2630*/  LEA R31, R3, R26, 0x3 ;  /* 0x0000001a031f7211 */ /* 0x000fe400078e18ff */
[----:B------:R-:W-:Y:S02]  /*2640*/  FSEL R16, RZ, -23, P0 ;  /* 0xc1b80000ff107808 */ /* 0x000fe40000000000 */
[----:B------:R-:W-:Y:S01]  /*2650*/  FSETP.GT.AND P0, PT, |R39|, 8.50705917302346158658e+37, PT ;  /* 0x7e8000002700780b */ /* 0x000fe20003f04200 */
[----:B------:R-:W2:Y:S01]  /*2660*/  I2F R25, R19 ;  /* 0x0000001300197306 */ /* 0x000ea20000201400 */
[----:B------:R-:W-:-:S02]  /*2670*/  LEA R28, R3, R28, 0x2 ;  /* 0x0000001c031c7211 */ /* 0x000fc400078e10ff */
[----:B------:R-:W-:Y:S02]  /*2680*/  IADD3.X R3, R22, c[0x0][0x17c], R7, P4, P5 ;  /* 0x00005f0016037a10 */ /* 0x000fe400027ea407 */
[----:B------:R-:W-:Y:S02]  /*2690*/  LEA R7, R24, R31, 0x1 ;  /* 0x0000001f18077211 */ /* 0x000fe400078e08ff */
[C---:B------:R-:W-:Y:S01]  /*26a0*/  FSETP.GEU.AND P2, PT, |R39|.reuse, 1.175494350822287508e-38, PT ;  /* 0x008000002700780b */ /* 0x040fe20003f4e200 */
[----:B------:R-:W3:Y:S01]  /*26b0*/  I2F R27, R21 ;  /* 0x00000015001b7306 */ /* 0x000ee20000201400 */
[----:B------:R-:W-:Y:S02]  /*26c0*/  FSEL R14, RZ, -23, P6 ;  /* 0xc1b80000ff0e7808 */ /* 0x000fe40003000000 */
[----:B------:R-:W-:Y:S01]  /*26d0*/  FSEL R22, RZ, -23, P1 ;  /* 0xc1b80000ff167808 */ /* 0x000fe20000800000 */
[----:B------:R-:W-:Y:S01]  /*26e0*/  @P0 FMUL R39, R39, 0.25 ;  /* 0x3e80000027270820 */ /* 0x000fe20000400000 */
[----:B------:R-:W-:Y:S01]  /*26f0*/  SHF.R.U32.HI R93, RZ, 0x1, R93 ;  /* 0x00000001ff5d7819 */ /* 0x000fe2000001165d */
[----:B0-----:R-:W-:Y:S01]  /*2700*/  FFMA.FTZ R14, R15, 1.1920928955078125e-07, R14 ;  /* 0x340000000f0e7823 */ /* 0x001fe2000001000e */
[----:B------:R-:W-:Y:S01]  /*2710*/  FSETP.GT.AND P5, PT, |R64|, 8.50705917302346158658e+37, PT ;  /* 0x7e8000004000780b */ /* 0x000fe20003fa4200 */
[----:B------:R-:W0:Y:S01]  /*2720*/  MUFU.RCP R24, R37 ;  /* 0x0000002500187308 */ /* 0x000e220000001000 */
[----:B--2---:R-:W-:Y:S01]  /*2730*/  FFMA.FTZ R15, R25, 1.1920928955078125e-07, R16 ;  /* 0x34000000190f7823 */ /* 0x004fe20000010010 */
[----:B------:R-:W-:Y:S01]  /*2740*/  FSETP.GT.AND P4, PT, |R30|, 8.50705917302346158658e+37, PT ;  /* 0x7e8000001e00780b */ /* 0x000fe20003f84200 */
[----:B------:R-:W-:Y:S01]  /*2750*/  @P0 FMUL R17, R17, 0.25 ;  /* 0x3e80000011110820 */ /* 0x000fe20000400000 */
[----:B------:R-:W-:Y:S01]  /*2760*/  LOP3.LUT R5, R93, 0x4, RZ, 0xc0, !PT ;  /* 0x000000045d057812 */ /* 0x000fe200078ec0ff */
[----:B------:R-:W-:Y:S01]  /*2770*/  @!P2 FMUL R39, R39, 16777216 ;  /* 0x4b8000002727a820 */ /* 0x000fe20000400000 */
[----:B------:R-:W-:Y:S01]  /*2780*/  FSETP.GEU.AND P1, PT, |R64|, 1.175494350822287508e-38, PT ;  /* 0x008000004000780b */ /* 0x000fe20003f2e200 */
[----:B------:R-:W-:Y:S01]  /*2790*/  @P0 FMUL R20, R20, 0.25 ;  /* 0x3e80000014140820 */ /* 0x000fe20000400000 */
[----:B------:R-:W-:Y:S01]  /*27a0*/  IADD3 R23, R8, -R23, RZ ;  /* 0x8000001708177210 */ /* 0x000fe20007ffe0ff */
[----:B---3--:R-:W-:Y:S01]  /*27b0*/  FFMA.FTZ R16, R27, 1.1920928955078125e-07, R22 ;  /* 0x340000001b107823 */ /* 0x008fe20000010016 */
[----:B------:R-:W-:Y:S01]  /*27c0*/  IADD3 R18, R9, -R18, RZ ;  /* 0x8000001209127210 */ /* 0x000fe20007ffe0ff */
[----:B------:R-:W-:Y:S01]  /*27d0*/  @P0 FMUL R49, R49, 0.25 ;  /* 0x3e80000031310820 */ /* 0x000fe20000400000 */
[----:B------:R-:W-:Y:S01]  /*27e0*/  FSETP.GEU.AND P6, PT, |R30|, 1.175494350822287508e-38, PT ;  /* 0x008000001e00780b */ /* 0x000fe20003fce200 */
[----:B------:R-:W-:Y:S01]  /*27f0*/  @P0 FMUL R48, R48, 0.25 ;  /* 0x3e80000030300820 */ /* 0x000fe20000400000 */
[----:B------:R-:W-:Y:S01]  /*2800*/  IADD3 R5, R5, R28, RZ ;  /* 0x0000001c05057210 */ /* 0x000fe20007ffe0ff */
[----:B------:R-:W-:Y:S01]  /*2810*/  @!P2 FMUL R17, R17, 16777216 ;  /* 0x4b8000001111a820 */ /* 0x000fe20000400000 */
[----:B------:R-:W-:Y:S01]  /*2820*/  IADD3 R19, R10, -R19, RZ ;  /* 0x800000130a137210 */ /* 0x000fe20007ffe0ff */
[----:B0-----:R-:W-:Y:S01]  /*2830*/  FMUL R22, R24, R41 ;  /* 0x0000002918167220 */ /* 0x001fe20000400000 */
[----:B------:R-:W-:Y:S01]  /*2840*/  IADD3 R21, R12, -R21, RZ ;  /* 0x800000150c157210 */ /* 0x000fe20007ffe0ff */
[----:B------:R-:W-:Y:S01]  /*2850*/  FMUL R25, R24, R43 ;  /* 0x0000002b18197220 */ /* 0x000fe20000400000 */
[----:B------:R-:W-:Y:S01]  /*2860*/  ISETP.GE.U32.AND P0, PT, R8, 0x7f800000, PT ;  /* 0x7f8000000800780c */ /* 0x000fe20003f06070 */
[C---:B------:R-:W-:Y:S01]  /*2870*/  FMUL R51, R24.reuse, R51 ;  /* 0x0000003318337220 */ /* 0x040fe20000400000 */
[----:B------:R-:W-:Y:S01]  /*2880*/  MOV R47, c[0x0][0x1c8] ;  /* 0x00007200002f7a02 */ /* 0x000fe20000000f00 */
[----:B------:R-:W-:Y:S01]  /*2890*/  FMUL R50, R24, R50 ;  /* 0x0000003218327220 */ /* 0x000fe20000400000 */
[----:B------:R-:W-:Y:S01]  /*28a0*/  F2FP.PACK_AB R31, R22, R25 ;  /* 0x00000019161f723e */ /* 0x000fe200000000ff */
[----:B------:R-:W0:Y:S01]  /*28b0*/  MUFU.RCP R24, R39 ;  /* 0x0000002700187308 */ /* 0x000e220000001000 */
[----:B------:R-:W-:Y:S01]  /*28c0*/  @!P2 FMUL R20, R20, 16777216 ;  /* 0x4b8000001414a820 */ /* 0x000fe20000400000 */
[----:B------:R-:W-:Y:S01]  /*28d0*/  FSETP.NEU.AND P3, PT, R8, RZ, PT ;  /* 0x000000ff0800720b */ /* 0x000fe20003f6d000 */
[----:B------:R-:W-:Y:S01]  /*28e0*/  @!P2 FMUL R49, R49, 16777216 ;  /* 0x4b8000003131a820 */ /* 0x000fe20000400000 */
[----:B------:R-:W-:Y:S01]  /*28f0*/  SHF.L.U32 R25, R47, 0x2, RZ ;  /* 0x000000022f197819 */ /* 0x000fe200000006ff */
[----:B------:R-:W-:Y:S01]  /*2900*/  @!P2 FMUL R48, R48, 16777216 ;  /* 0x4b8000003030a820 */ /* 0x000fe20000400000 */
[----:B------:R-:W-:Y:S01]  /*2910*/  FSETP.NEU.AND P2, PT, R9, RZ, PT ;  /* 0x000000ff0900720b */ /* 0x000fe20003f4d000 */
[----:B------:R-:W-:Y:S01]  /*2920*/  FADD R23, R23, -1 ;  /* 0xbf80000017177421 */ /* 0x000fe20000000000 */
[----:B------:R-:W-:Y:S01]  /*2930*/  LEA R55, R47, -R47, 0x4 ;  /* 0x8000002f2f377211 */ /* 0x000fe200078e20ff */
[----:B------:R-:W-:Y:S01]  /*2940*/  FADD R18, R18, -1 ;  /* 0xbf80000012127421 */ /* 0x000fe20000000000 */
[----:B-1----:R-:W-:Y:S01]  /*2950*/  SHF.L.U32 R54, R54, 0x1, RZ ;  /* 0x0000000136367819 */ /* 0x002fe200000006ff */
[----:B------:R-:W-:-:S02]  /*2960*/  @P5 FMUL R64, R64, 0.25 ;  /* 0x3e80000040405820 */ /* 0x000fc40000400000 */
[----:B------:R-:W-:Y:S02]  /*2970*/  @P4 FMUL R30, R30, 0.25 ;  /* 0x3e8000001e1e4820 */ /* 0x000fe40000400000 */
[----:B------:R-:W-:Y:S02]  /*2980*/  @!P1 FMUL R64, R64, 16777216 ;  /* 0x4b80000040409820 */ /* 0x000fe40000400000 */
[C---:B0-----:R-:W-:Y:S02]  /*2990*/  FMUL R17, R24.reuse, R17 ;  /* 0x0000001118117220 */ /* 0x041fe40000400000 */
[C---:B------:R-:W-:Y:S01]  /*29a0*/  FMUL R20, R24.reuse, R20 ;  /* 0x0000001418147220 */ /* 0x040fe20000400000 */
[----:B------:R-:W0:Y:S01]  /*29b0*/  MUFU.RCP R27, R64 ;  /* 0x00000040001b7308 */ /* 0x000e220000001000 */
[C---:B------:R-:W-:Y:S02]  /*29c0*/  FMUL R49, R24.reuse, R49 ;  /* 0x0000003118317220 */ /* 0x040fe40000400000 */
[----:B------:R-:W-:Y:S01]  /*29d0*/  FMUL R24, R24, R48 ;  /* 0x0000003018187220 */ /* 0x000fe20000400000 */
[----:B------:R-:W-:Y:S01]  /*29e0*/  F2FP.PACK_AB R29, R17, R20 ;  /* 0x00000014111d723e */ /* 0x000fe200000000ff */
[----:B------:R-:W-:-:S02]  /*29f0*/  @!P6 FMUL R30, R30, 16777216 ;  /* 0x4b8000001e1ee820 */ /* 0x000fc40000400000 */
[----:B------:R-:W-:Y:S01]  /*2a00*/  FADD R19, R19, -1 ;  /* 0xbf80000013137421 */ /* 0x000fe20000000000 */
[----:B------:R-:W-:Y:S01]  /*2a10*/  F2FP.PACK_AB R28, R49, R24 ;  /* 0x00000018311c723e */ /* 0x000fe200000000ff */
[----:B------:R-:W-:Y:S01]  /*2a20*/  FADD R21, R21, -1 ;  /* 0xbf80000015157421 */ /* 0x000fe20000000000 */
[----:B------:R-:W-:Y:S01]  /*2a30*/  MOV R24, 0x3dc6b27f ;  /* 0x3dc6b27f00187802 */ /* 0x000fe20000000f00 */
[----:B------:R1:W2:Y:S01]  /*2a40*/  MUFU.RCP R26, R30 ;  /* 0x0000001e001a7308 */ /* 0x0002a20000001000 */
[----:B------:R-:W-:Y:S01]  /*2a50*/  @P5 FMUL R33, R33, 0.25 ;  /* 0x3e80000021215820 */ /* 0x000fe20000400000 */
[----:B------:R-:W-:Y:S01]  /*2a60*/  STS.64 [R36+0x200], R28 ;  /* 0x0002001c24007388 */ /* 0x000fe20000000a00 */
[----:B------:R-:W-:Y:S02]  /*2a70*/  @P5 FMUL R32, R32, 0.25 ;  /* 0x3e80000020205820 */ /* 0x000fe40000400000 */
[-C--:B------:R-:W-:Y:S02]  /*2a80*/  FFMA.FTZ R20, R23, R24.reuse, -0.16845393180847167969 ;  /* 0xbe2c7f3017147423 */ /* 0x080fe40000010018 */
[----:B------:R-:W-:-:S02]  /*2a90*/  FFMA.FTZ R17, R18, R24, -0.16845393180847167969 ;  /* 0xbe2c7f3012117423 */ /* 0x000fc40000010018 */
[----:B------:R-:W-:Y:S01]  /*2aa0*/  FFMA.FTZ R20, R23, R20, 0.1716887056827545166 ;  /* 0x3e2fcf2a17147423 */ /* 0x000fe20000010014 */
[----:B-1----:R-:W-:Y:S01]  /*2ab0*/  F2FP.PACK_AB R30, R51, R50 ;  /* 0x00000032331e723e */ /* 0x002fe200000000ff */
[C---:B------:R-:W-:Y:S02]  /*2ac0*/  FFMA.FTZ R17, R18.reuse, R17, 0.1716887056827545166 ;  /* 0x3e2fcf2a12117423 */ /* 0x040fe40000010011 */
[----:B------:R-:W-:Y:S02]  /*2ad0*/  FFMA.FTZ R20, R23, R20, -0.17900948226451873779 ;  /* 0xbe374e4317147423 */ /* 0x000fe40000010014 */
[----:B------:R-:W-:Y:S02]  /*2ae0*/  FFMA.FTZ R17, R18, R17, -0.17900948226451873779 ;  /* 0xbe374e4312117423 */ /* 0x000fe40000010011 */
[-C--:B------:R-:W-:Y:S02]  /*2af0*/  FFMA.FTZ R22, R19, R24.reuse, -0.16845393180847167969 ;  /* 0xbe2c7f3013167423 */ /* 0x080fe40000010018 */
[----:B------:R-:W-:-:S02]  /*2b00*/  FFMA.FTZ R24, R21, R24, -0.16845393180847167969 ;  /* 0xbe2c7f3015187423 */ /* 0x000fc40000010018 */
[----:B------:R-:W-:Y:S02]  /*2b10*/  FFMA.FTZ R20, R23, R20, 0.20512372255325317383 ;  /* 0x3e520bf417147423 */ /* 0x000fe40000010014 */
[C---:B------:R-:W-:Y:S02]  /*2b20*/  FFMA.FTZ R17, R18.reuse, R17, 0.20512372255325317383 ;  /* 0x3e520bf412117423 */ /* 0x040fe40000010011 */
[----:B------:R-:W-:Y:S02]  /*2b30*/  FFMA.FTZ R22, R19, R22, 0.1716887056827545166 ;  /* 0x3e2fcf2a13167423 */ /* 0x000fe40000010016 */
[----:B------:R-:W-:Y:S02]  /*2b40*/  FFMA.FTZ R24, R21, R24, 0.1716887056827545166 ;  /* 0x3e2fcf2a15187423 */ /* 0x000fe40000010018 */
[----:B------:R-:W-:Y:S02]  /*2b50*/  FFMA.FTZ R20, R23, R20, -0.24046532809734344482 ;  /* 0xbe763c8b17147423 */ /* 0x000fe40000010014 */
[----:B------:R-:W-:-:S02]  /*2b60*/  FFMA.FTZ R17, R18, R17, -0.24046532809734344482 ;  /* 0xbe763c8b12117423 */ /* 0x000fc40000010011 */
[----:B------:R-:W-:Y:S02]  /*2b70*/  @P4 FMUL R35, R35, 0.25 ;  /* 0x3e80000023234820 */ /* 0x000fe40000400000 */
[----:B------:R-:W-:Y:S02]  /*2b80*/  @P4 FMUL R34, R34, 0.25 ;  /* 0x3e80000022224820 */ /* 0x000fe40000400000 */
[----:B------:R-:W-:Y:S02]  /*2b90*/  @P4 FMUL R59, R59, 0.25 ;  /* 0x3e8000003b3b4820 */ /* 0x000fe40000400000 */
[----:B------:R-:W-:Y:S02]  /*2ba0*/  @P5 FMUL R57, R57, 0.25 ;  /* 0x3e80000039395820 */ /* 0x000fe40000400000 */
[----:B------:R-:W-:Y:S01]  /*2bb0*/  @P5 FMUL R56, R56, 0.25 ;  /* 0x3e80000038385820 */ /* 0x000fe20000400000 */
[----:B------:R-:W-:Y:S01]  /*2bc0*/  ISETP.GE.U32.AND P5, PT, R10, 0x7f800000, PT ;  /* 0x7f8000000a00780c */ /* 0x000fe20003fa6070 */
[----:B------:R-:W-:Y:S01]  /*2bd0*/  @P4 FMUL R58, R58, 0.25 ;  /* 0x3e8000003a3a4820 */ /* 0x000fe20000400000 */
[----:B------:R-:W-:Y:S01]  /*2be0*/  ISETP.GE.U32.AND P4, PT, R12, 0x7f800000, PT ;  /* 0x7f8000000c00780c */ /* 0x000fe20003f86070 */
[----:B------:R-:W-:-:S02]  /*2bf0*/  FFMA.FTZ R22, R19, R22, -0.17900948226451873779 ;  /* 0xbe374e4313167423 */ /* 0x000fc40000010016 */
[----:B------:R-:W-:Y:S02]  /*2c00*/  FFMA.FTZ R24, R21, R24, -0.17900948226451873779 ;  /* 0xbe374e4315187423 */ /* 0x000fe40000010018 */
[----:B------:R-:W-:Y:S02]  /*2c10*/  @!P1 FMUL R33, R33, 16777216 ;  /* 0x4b80000021219820 */ /* 0x000fe40000400000 */
[----:B------:R-:W-:Y:S02]  /*2c20*/  @!P1 FMUL R32, R32, 16777216 ;  /* 0x4b80000020209820 */ /* 0x000fe40000400000 */
[----:B------:R-:W-:Y:S02]  /*2c30*/  FFMA.FTZ R20, R23, R20, 0.28857114911079406738 ;  /* 0x3e93bf9917147423 */ /* 0x000fe40000010014 */
[----:B------:R-:W-:Y:S02]  /*2c40*/  FFMA.FTZ R17, R18, R17, 0.28857114911079406738 ;  /* 0x3e93bf9912117423 */ /* 0x000fe40000010011 */
[----:B------:R-:W-:-:S02]  /*2c50*/  @!P6 FMUL R35, R35, 16777216 ;  /* 0x4b8000002323e820 */ /* 0x000fc40000400000 */
[----:B------:R-:W-:Y:S02]  /*2c60*/  @!P6 FMUL R34, R34, 16777216 ;  /* 0x4b8000002222e820 */ /* 0x000fe40000400000 */
[----:B------:R-:W-:Y:S02]  /*2c70*/  @!P6 FMUL R59, R59, 16777216 ;  /* 0x4b8000003b3be820 */ /* 0x000fe40000400000 */
[----:B------:R-:W-:Y:S02]  /*2c80*/  @!P1 FMUL R57, R57, 16777216 ;  /* 0x4b80000039399820 */ /* 0x000fe40000400000 */
[----:B------:R-:W-:Y:S01]  /*2c90*/  @!P1 FMUL R56, R56, 16777216 ;  /* 0x4b80000038389820 */ /* 0x000fe20000400000 */
[----:B------:R-:W-:Y:S01]  /*2ca0*/  ISETP.GE.U32.AND P1, PT, R9, 0x7f800000, PT ;  /* 0x7f8000000900780c */ /* 0x000fe20003f26070 */
[----:B------:R-:W-:Y:S02]  /*2cb0*/  @!P6 FMUL R58, R58, 16777216 ;  /* 0x4b8000003a3ae820 */ /* 0x000fe40000400000 */
[----:B------:R-:W-:-:S02]  /*2cc0*/  FFMA.FTZ R22, R19, R22, 0.20512372255325317383 ;  /* 0x3e520bf413167423 */ /* 0x000fc40000010016 */
[----:B------:R-:W-:Y:S02]  /*2cd0*/  FFMA.FTZ R24, R21, R24, 0.20512372255325317383 ;  /* 0x3e520bf415187423 */ /* 0x000fe40000010018 */
[C---:B0-----:R-:W-:Y:S02]  /*2ce0*/  FMUL R33, R27.reuse, R33 ;  /* 0x000000211b217220 */ /* 0x041fe40000400000 */
[----:B------:R-:W-:Y:S02]  /*2cf0*/  FMUL R32, R27, R32 ;  /* 0x000000201b207220 */ /* 0x000fe40000400000 */
[----:B------:R-:W-:Y:S02]  /*2d00*/  FFMA.FTZ R20, R23, R20, -0.36067417263984680176 ;  /* 0xbeb8aa4917147423 */ /* 0x000fe40000010014 */
[----:B------:R-:W-:Y:S01]  /*2d10*/  FFMA.FTZ R17, R18, R17, -0.36067417263984680176 ;  /* 0xbeb8aa4912117423 */ /* 0x000fe20000010011 */
[----:B------:R-:W-:Y:S01]  /*2d20*/  F2FP.PACK_AB R33, R33, R32 ;  /* 0x000000202121723e */ /* 0x000fe200000000ff */
[----:B--2---:R-:W-:-:S02]  /*2d30*/  FMUL R35, R26, R35 ;  /* 0x000000231a237220 */ /* 0x004fc40000400000 */
[C---:B------:R-:W-:Y:S02]  /*2d40*/  FMUL R34, R26.reuse, R34 ;  /* 0x000000221a227220 */ /* 0x040fe40000400000 */
[C---:B------:R-:W-:Y:S02]  /*2d50*/  FMUL R59, R26.reuse, R59 ;  /* 0x0000003b1a3b7220 */ /* 0x040fe40000400000 */
[C---:B------:R-:W-:Y:S02]  /*2d60*/  FMUL R57, R27.reuse, R57 ;  /* 0x000000391b397220 */ /* 0x040fe40000400000 */
[----:B------:R-:W-:Y:S01]  /*2d70*/  FMUL R56, R27, R56 ;  /* 0x000000381b387220 */ /* 0x000fe20000400000 */
[----:B------:R-:W-:Y:S01]  /*2d80*/  F2FP.PACK_AB R27, R35, R34 ;  /* 0x00000022231b723e */ /* 0x000fe200000000ff */
[----:B------:R-:W-:Y:S01]  /*2d90*/  FMUL R26, R26, R58 ;  /* 0x0000003a1a1a7220 */ /* 0x000fe20000400000 */
[----:B------:R-:W-:Y:S01]  /*2da0*/  LOP3.LUT R34, R36, 0x10, RZ, 0x3c, !PT ;  /* 0x0000001024227812 */ /* 0x000fe200078e3cff */
[----:B------:R-:W-:Y:S01]  /*2db0*/  FFMA.FTZ R22, R19, R22, -0.24046532809734344482 ;  /* 0xbe763c8b13167423 */ /* 0x000fe20000010016 */
[----:B------:R-:W-:Y:S01]  /*2dc0*/  F2FP.PACK_AB R32, R57, R56 ;  /* 0x000000383920723e */ /* 0x000fe200000000ff */
[----:B------:R-:W-:Y:S01]  /*2dd0*/  FFMA.FTZ R24, R21, R24, -0.24046532809734344482 ;  /* 0xbe763c8b15187423 */ /* 0x000fe20000010018 */
[----:B------:R-:W-:Y:S01]  /*2de0*/  F2FP.PACK_AB R26, R59, R26 ;  /* 0x0000001a3b1a723e */ /* 0x000fe200000000ff */
[----:B------:R-:W-:Y:S01]  /*2df0*/  FFMA.FTZ R20, R23, R20, 0.48089820146560668945 ;  /* 0x3ef6384a17147423 */ /* 0x000fe20000010014 */
[----:B------:R-:W-:Y:S01]  /*2e00*/  LEA R35, R47, R47, 0x3 ;  /* 0x0000002f2f237211 */ /* 0x000fe200078e18ff */
[----:B------:R-:W-:Y:S01]  /*2e10*/  FFMA.FTZ R17, R18, R17, 0.48089820146560668945 ;  /* 0x3ef6384a12117423 */ /* 0x000fe20000010011 */
[----:B------:R0:W-:Y:S01]  /*2e20*/  STS.64 [R36], R32 ;  /* 0x0000002024007388 */ /* 0x0001e20000000a00 */
[----:B------:R-:W-:-:S02]  /*2e30*/  FFMA.FTZ R22, R19, R22, 0.28857114911079406738 ;  /* 0x3e93bf9913167423 */ /* 0x000fc40000010016 */
[----:B------:R-:W-:Y:S01]  /*2e40*/  FFMA.FTZ R24, R21, R24, 0.28857114911079406738 ;  /* 0x3e93bf9915187423 */ /* 0x000fe20000010018 */
[----:B------:R1:W-:Y:S01]  /*2e50*/  STS.64 [R34+0x800], R26 ;  /* 0x0008001a22007388 */ /* 0x0003e20000000a00 */
[----:B------:R-:W-:Y:S02]  /*2e60*/  FFMA.FTZ R20, R23, R20, -0.72134751081466674805 ;  /* 0xbf38aa3b17147423 */ /* 0x000fe40000010014 */
[----:B------:R-:W-:Y:S01]  /*2e70*/  FFMA.FTZ R17, R18, R17, -0.72134751081466674805 ;  /* 0xbf38aa3b12117423 */ /* 0x000fe20000010011 */
[----:B------:R2:W-:Y:S01]  /*2e80*/  STS.64 [R34+0xa00], R30 ;  /* 0x000a001e22007388 */ /* 0x0005e20000000a00 */
[----:B------:R-:W-:Y:S02]  /*2e90*/  FFMA.FTZ R22, R19, R22, -0.36067417263984680176 ;  /* 0xbeb8aa4913167423 */ /* 0x000fe40000010016 */
[----:B------:R-:W-:Y:S01]  /*2ea0*/  FFMA.FTZ R24, R21, R24, -0.36067417263984680176 ;  /* 0xbeb8aa4915187423 */ /* 0x000fe20000010018 */
[----:B0-----:R-:W-:Y:S01]  /*2eb0*/  SHF.L.U32 R33, R47, 0x3, RZ ;  /* 0x000000032f217819 */ /* 0x001fe200000006ff */
[----:B------:R-:W-:-:S02]  /*2ec0*/  FMUL R20, R23, R20 ;  /* 0x0000001417147220 */ /* 0x000fc40000400000 */
[C---:B------:R-:W-:Y:S01]  /*2ed0*/  FMUL R17, R18.reuse, R17 ;  /* 0x0000001112117220 */ /* 0x040fe20000400000 */
[-C--:B-1----:R-:W-:Y:S01]  /*2ee0*/  LEA R27, R47, R47.reuse, 0x2 ;  /* 0x0000002f2f1b7211 */ /* 0x082fe200078e10ff */
[----:B------:R-:W-:Y:S02]  /*2ef0*/  FFMA.FTZ R22, R19, R22, 0.48089820146560668945 ;  /* 0x3ef6384a13167423 */ /* 0x000fe40000010016 */
[----:B------:R-:W-:Y:S01]  /*2f00*/  FFMA.FTZ R24, R21, R24, 0.48089820146560668945 ;  /* 0x3ef6384a15187423 */ /* 0x000fe20000010018 */
[----:B--2---:R-:W-:Y:S01]  /*2f10*/  LEA R31, R47, -R47, 0x3 ;  /* 0x8000002f2f1f7211 */ /* 0x004fe200078e18ff */
[----:B------:R-:W-:Y:S02]  /*2f20*/  FMUL R20, R23, R20 ;  /* 0x0000001417147220 */ /* 0x000fe40000400000 */
[----:B------:R-:W-:Y:S02]  /*2f30*/  FMUL R17, R18, R17 ;  /* 0x0000001112117220 */ /* 0x000fe40000400000 */
[----:B------:R-:W-:-:S02]  /*2f40*/  FFMA.FTZ R22, R19, R22, -0.72134751081466674805 ;  /* 0xbf38aa3b13167423 */ /* 0x000fc40000010016 */
[----:B------:R-:W-:Y:S02]  /*2f50*/  FFMA.FTZ R24, R21, R24, -0.72134751081466674805 ;  /* 0xbf38aa3b15187423 */ /* 0x000fe40000010018 */
[----:B------:R-:W-:Y:S01]  /*2f60*/  FFMA.FTZ R20, R23, 1.4426950216293334961, R20 ;  /* 0x3fb8aa3b17147823 */ /* 0x000fe20000010014 */
[----:B------:R-:W-:Y:S01]  /*2f70*/  LEA R23, R47, R47, 0x1 ;  /* 0x0000002f2f177211 */ /* 0x000fe200078e08ff */
[----:B------:R-:W-:Y:S02]  /*2f80*/  FFMA.FTZ R17, R18, 1.4426950216293334961, R17 ;  /* 0x3fb8aa3b12117823 */ /* 0x000fe40000010011 */
[----:B------:R-:W-:Y:S02]  /*2f90*/  FMUL R22, R19, R22 ;  /* 0x0000001613167220 */ /* 0x000fe40000400000 */
[----:B------:R-:W-:Y:S02]  /*2fa0*/  FMUL R24, R21, R24 ;  /* 0x0000001815187220 */ /* 0x000fe40000400000 */
[----:B------:R-:W-:Y:S01]  /*2fb0*/  FADD R36, R13, R20 ;  /* 0x000000140d247221 */ /* 0x000fe20000000000 */
[----:B------:R-:W-:Y:S01]  /*2fc0*/  @P0 MOV R13, 0x7f800000 ;  /* 0x7f800000000d0802 */ /* 0x000fe20000000f00 */
[----:B------:R-:W-:Y:S01]  /*2fd0*/  FADD R37, R14, R17 ;  /* 0x000000110e257221 */ /* 0x000fe20000000000 */
[----:B------:R-:W-:Y:S01]  /*2fe0*/  @P1 MOV R14, 0x7f800000 ;  /* 0x7f800000000e1802 */ /* 0x000fe20000000f00 */
[----:B------:R-:W-:Y:S01]  /*2ff0*/  FMUL R22, R19, R22 ;  /* 0x0000001613167220 */ /* 0x000fe20000400000 */
[----:B------:R-:W-:Y:S01]  /*3000*/  LOP3.LUT R20, R7, 0x10, RZ, 0x3c, !PT ;  /* 0x0000001007147812 */ /* 0x000fe200078e3cff */
[----:B------:R-:W-:-:S02]  /*3010*/  FMUL R24, R21, R24 ;  /* 0x0000001815187220 */ /* 0x000fc40000400000 */
[----:B------:R-:W-:Y:S01]  /*3020*/  @P0 FFMA.FTZ R36, R8, R13, +INF ;  /* 0x7f80000008240423 */ /* 0x000fe2000001000d */
[----:B------:R-:W-:Y:S01]  /*3030*/  @P5 MOV R13, 0x7f800000 ;  /* 0x7f800000000d5802 */ /* 0x000fe20000000f00 */
[----:B------:R-:W-:Y:S01]  /*3040*/  @P1 FFMA.FTZ R37, R9, R14, +INF ;  /* 0x7f80000009251423 */ /* 0x000fe2000001000e */
[----:B------:R-:W-:Y:S01]  /*3050*/  @P4 MOV R9, 0x7f800000 ;  /* 0x7f80000000094802 */ /* 0x000fe20000000f00 */
[----:B------:R-:W-:Y:S01]  /*3060*/  FFMA.FTZ R22, R19, 1.4426950216293334961, R22 ;  /* 0x3fb8aa3b13167823 */ /* 0x000fe20000010016 */
[----:B------:R-:W-:Y:S01]  /*3070*/  LOP3.LUT R14, R7, 0x8, RZ, 0x3c, !PT ;  /* 0x00000008070e7812 */ /* 0x000fe200078e3cff */
[----:B------:R-:W-:Y:S01]  /*3080*/  FFMA.FTZ R21, R21, 1.4426950216293334961, R24 ;  /* 0x3fb8aa3b15157823 */ /* 0x000fe20000010018 */
[----:B------:R-:W-:Y:S01]  /*3090*/  FSETP.NEU.AND P0, PT, R12, RZ, PT ;  /* 0x000000ff0c00720b */ /* 0x000fe20003f0d000 */
[----:B------:R-:W-:Y:S01]  /*30a0*/  FADD R40, R15, R22 ;  /* 0x000000160f287221 */ /* 0x000fe20000000000 */
[----:B------:R-:W-:Y:S01]  /*30b0*/  BAR.SYNC.DEFER_BLOCKING 0x0 ;  /* 0x0000000000007b1d */ /* 0x000fe20000010000 */
[----:B------:R-:W-:Y:S01]  /*30c0*/  FADD R41, R16, R21 ;  /* 0x0000001510297221 */ /* 0x000fe20000000000 */
[----:B------:R-:W-:Y:S01]  /*30d0*/  LOP3.LUT R8, R7, 0x18, RZ, 0x3c, !PT ;  /* 0x0000001807087812 */ /* 0x000fe200078e3cff */
[----:B------:R-:W-:Y:S01]  /*30e0*/  @P5 FFMA.FTZ R40, R10, R13, +INF ;  /* 0x7f8000000a285423 */ /* 0x000fe2000001000d */
[CC--:B------:R-:W-:Y:S01]  /*30f0*/  LEA R18, P5, R47.reuse, R2.reuse, 0x2 ;  /* 0x000000022f127211 */ /* 0x0c0fe200078a10ff */
[----:B------:R-:W-:Y:S01]  /*3100*/  @P4 FFMA.FTZ R41, R12, R9, +INF ;  /* 0x7f8000000c294423 */ /* 0x000fe20000010009 */
[C---:B------:R-:W-:Y:S01]  /*3110*/  SHF.L.U32 R9, R47.reuse, 0x1, RZ ;  /* 0x000000012f097819 */ /* 0x040fe200000006ff */
[C---:B------:R-:W-:Y:S01]  /*3120*/  IMAD R29, R47.reuse, 0x6, RZ ;  /* 0x000000062f1d7824 */ /* 0x040fe200078e02ff */
[----:B------:R-:W-:Y:S01]  /*3130*/  FSETP.NEU.AND P1, PT, R10, RZ, PT ;  /* 0x000000ff0a00720b */ /* 0x000fe20003f2d000 */
[----:B------:R-:W-:Y:S01]  /*3140*/  IMAD R39, R47, 0xa, RZ ;  /* 0x0000000a2f277824 */ /* 0x000fe200078e02ff */
[-C--:B------:R-:W-:Y:S01]  /*3150*/  IADD3 R16, P4, R9, R2.reuse, RZ ;  /* 0x0000000209107210 */ /* 0x080fe20007f9e0ff */
[----:B------:R-:W-:Y:S01]  /*3160*/  IMAD R45, R47, 0xc, RZ ;  /* 0x0000000c2f2d7824 */ /* 0x000fe200078e02ff */
[-C--:B------:R-:W-:Y:S01]  /*3170*/  LEA.HI.X.SX32 R19, R9, R3.reuse, 0x1, P5 ;  /* 0x0000000309137211 */ /* 0x080fe200028f0eff */
[----:B------:R-:W-:Y:S01]  /*3180*/  IMAD R53, R47, 0xe, RZ ;  /* 0x0000000e2f357824 */ /* 0x000fe200078e02ff */
[-C--:B------:R-:W-:Y:S01]  /*3190*/  IADD3 R22, P6, R29, R2.reuse, RZ ;  /* 0x000000021d167210 */ /* 0x080fe20007fde0ff */
[C---:B------:R-:W-:Y:S01]  /*31a0*/  IMAD R51, R47.reuse, 0x12, RZ ;  /* 0x000000122f337824 */ /* 0x040fe200078e02ff */
[CC--:B------:R-:W-:Y:S01]  /*31b0*/  LEA.HI.X.SX32 R17, R47.reuse, R3.reuse, 0x1, P4 ;  /* 0x000000032f117211 */ /* 0x0c0fe200020f0eff */
[C---:B------:R-:W-:Y:S01]  /*31c0*/  IMAD R57, R47.reuse, 0x14, RZ ;  /* 0x000000142f397824 */ /* 0x040fe200078e02ff */
[CC--:B------:R-:W-:Y:S01]  /*31d0*/  LEA R24, P4, R47.reuse, R2.reuse, 0x3 ;  /* 0x000000022f187211 */ /* 0x0c0fe200078818ff */
[----:B------:R-:W-:Y:S01]  /*31e0*/  IMAD R59, R47, 0x16, RZ ;  /* 0x000000162f3b7824 */ /* 0x000fe200078e02ff */
[-C--:B------:R-:W-:Y:S01]  /*31f0*/  LEA.HI.X.SX32 R23, R23, R3.reuse, 0x1, P6 ;  /* 0x0000000317177211 */ /* 0x080fe200030f0eff */
[----:B------:R-:W-:Y:S01]  /*3200*/  IMAD R61, R47, 0x18, RZ ;  /* 0x000000182f3d7824 */ /* 0x000fe200078e02ff */
[-C--:B------:R-:W-:Y:S01]  /*3210*/  IADD3 R26, P5, R39, R2.reuse, RZ ;  /* 0x00000002271a7210 */ /* 0x080fe20007fbe0ff */
[----:B------:R-:W-:Y:S01]  /*3220*/  IMAD R43, R47, 0xb, RZ ;  /* 0x0000000b2f2b7824 */ /* 0x000fe200078e02ff */
[----:B------:R-:W0:Y:S01]  /*3230*/  LDS.64 R12, [R7] ;  /* 0x00000000070c7984 */ /* 0x000e220000000a00 */
[-C--:B------:R-:W-:Y:S01]  /*3240*/  IADD3 R28, P6, R45, R2.reuse, RZ ;  /* 0x000000022d1c7210 */ /* 0x080fe20007fde0ff */
[----:B------:R-:W-:Y:S01]  /*3250*/  IMAD R63, R47, 0x1a, RZ ;  /* 0x0000001a2f3f7824 */ /* 0x000fe200078e02ff */
[-C--:B------:R-:W-:Y:S01]  /*3260*/  LEA.HI.X.SX32 R25, R25, R3.reuse, 0x1, P4 ;  /* 0x0000000319197211 */ /* 0x080fe200020f0eff */
[----:B------:R-:W-:Y:S01]  /*3270*/  LDS.64 R14, [R14] ;  /* 0x000000000e0e7984 */ /* 0x000fe20000000a00 */
[-C--:B------:R-:W-:Y:S01]  /*3280*/  IADD3 R30, P4, R53, R2.reuse, RZ ;  /* 0x00000002351e7210 */ /* 0x080fe20007f9e0ff */
[----:B------:R-:W-:Y:S01]  /*3290*/  IMAD R65, R47, 0x1c, RZ ;  /* 0x0000001c2f417824 */ /* 0x000fe200078e02ff */
[-C--:B------:R-:W-:Y:S01]  /*32a0*/  LEA.HI.X.SX32 R27, R27, R3.reuse, 0x1, P5 ;  /* 0x000000031b1b7211 */ /* 0x080fe200028f0eff */
[----:B------:R-:W1:Y:S01]  /*32b0*/  LDS.64 R20, [R20] ;  /* 0x0000000014147984 */ /* 0x000e620000000a00 */
[-C--:B------:R-:W-:Y:S01]  /*32c0*/  LEA.HI.X.SX32 R29, R29, R3.reuse, 0x1, P6 ;  /* 0x000000031d1d7211 */ /* 0x080fe200030f0eff */
[C---:B------:R-:W-:Y:S01]  /*32d0*/  IMAD R67, R47.reuse, 0x1e, RZ ;  /* 0x0000001e2f437824 */ /* 0x040fe200078e02ff */
[-C--:B------:R-:W-:Y:S01]  /*32e0*/  LEA R32, P5, R47, R2.reuse, 0x4 ;  /* 0x000000022f207211 */ /* 0x080fe200078a20ff */
[----:B------:R-:W2:Y:S01]  /*32f0*/  LDS.64 R8, [R8] ;  /* 0x0000000008087984 */ /* 0x000ea20000000a00 */
[----:B------:R-:W-:Y:S01]  /*3300*/  IADD3 R34, P6, R51, R2, RZ ;  /* 0x0000000233227210 */ /* 0x000fe20007fde0ff */
[----:B------:R-:W-:Y:S01]  /*3310*/  IMAD R49, R47, 0xd, RZ ;  /* 0x0000000d2f317824 */ /* 0x000fe200078e02ff */
[----:B------:R-:W-:-:S02]  /*3320*/  LEA.HI.X.SX32 R31, R31, R3, 0x1, P4 ;  /* 0x000000031f1f7211 */ /* 0x000fc400020f0eff */
[-C--:B------:R-:W-:Y:S02]  /*3330*/  IADD3 R38, P4, R57, R2.reuse, RZ ;  /* 0x0000000239267210 */ /* 0x080fe40007f9e0ff */
[-C--:B------:R-:W-:Y:S02]  /*3340*/  LEA.HI.X.SX32 R33, R33, R3.reuse, 0x1, P5 ;  /* 0x0000000321217211 */ /* 0x080fe400028f0eff */
[-C--:B------:R-:W-:Y:S02]  /*3350*/  LEA.HI.X.SX32 R35, R35, R3.reuse, 0x1, P6 ;  /* 0x0000000323237211 */ /* 0x080fe400030f0eff */
[-C--:B------:R-:W-:Y:S02]  /*3360*/  IADD3 R42, P5, R59, R2.reuse, RZ ;  /* 0x000000023b2a7210 */ /* 0x080fe40007fbe0ff */
[----:B------:R-:W-:Y:S02]  /*3370*/  IADD3 R46, P6, R61, R2, RZ ;  /* 0x000000023d2e7210 */ /* 0x000fe40007fde0ff */
[----:B------:R-:W-:-:S02]  /*3380*/  LEA.HI.X.SX32 R39, R39, R3, 0x1, P4 ;  /* 0x0000000327277211 */ /* 0x000fc400020f0eff */
[-C--:B------:R-:W-:Y:S02]  /*3390*/  IADD3 R50, P4, R63, R2.reuse, RZ ;  /* 0x000000023f327210 */ /* 0x080fe40007f9e0ff */
[-C--:B------:R-:W-:Y:S02]  /*33a0*/  LEA.HI.X.SX32 R43, R43, R3.reuse, 0x1, P5 ;  /* 0x000000032b2b7211 */ /* 0x080fe400028f0eff */
[-C--:B------:R-:W-:Y:S02]  /*33b0*/  LEA.HI.X.SX32 R47, R45, R3.reuse, 0x1, P6 ;  /* 0x000000032d2f7211 */ /* 0x080fe400030f0eff */
[-C--:B------:R-:W-:Y:S02]  /*33c0*/  IADD3 R48, P5, R65, R2.reuse, RZ ;  /* 0x0000000241307210 */ /* 0x080fe40007fbe0ff */
[----:B------:R-:W-:Y:S02]  /*33d0*/  IADD3 R44, P6, R67, R2, RZ ;  /* 0x00000002432c7210 */ /* 0x000fe40007fde0ff */
[----:B------:R-:W-:Y:S01]  /*33e0*/  LEA.HI.X.SX32 R51, R49, R3, 0x1, P4 ;  /* 0x0000000331337211 */ /* 0x000fe200020f0eff */
[----:B0-----:R0:W-:Y:S01]  /*33f0*/  STG.E.U16 [R2.64], R12 ;  /* 0x0000000c02007986 */ /* 0x0011e2000c101504 */
[----:B------:R-:W-:-:S02]  /*3400*/  PRMT R7, R12, 0x7632, R7 ;  /* 0x000076320c077816 */ /* 0x000fc40000000007 */
[-C--:B------:R-:W-:Y:S02]  /*3410*/  LEA.HI.X.SX32 R49, R53, R3.reuse, 0x1, P5 ;  /* 0x0000000335317211 */ /* 0x080fe400028f0eff */
[----:B------:R-:W-:Y:S01]  /*3420*/  LEA.HI.X.SX32 R45, R55, R3, 0x1, P6 ;  /* 0x00000003372d7211 */ /* 0x000fe200030f0eff */
[----:B------:R2:W-:Y:S01]  /*3430*/  STG.E.U16 [R16.64], R7 ;  /* 0x0000000710007986 */ /* 0x0005e2000c101504 */
[----:B------:R-:W-:Y:S02]  /*3440*/  FSEL R37, R37, -INF , P2 ;  /* 0xff80000025257808 */ /* 0x000fe40001000000 */
[----:B-1----:R-:W-:Y:S01]  /*3450*/  PRMT R10, R20, 0x7632, R10 ;  /* 0x00007632140a7816 */ /* 0x002fe2000000000a */
[----:B------:R1:W-:Y:S01]  /*3460*/  STG.E.U16 [R18.64], R14 ;  /* 0x0000000e12007986 */ /* 0x0003e2000c101504 */
[----:B0-----:R-:W-:Y:S01]  /*3470*/  PRMT R3, R14, 0x7632, R3 ;  /* 0x000076320e037816 */ /* 0x001fe20000000003 */
[----:B------:R-:W-:Y:S01]  /*3480*/  FFMA R37, R37, 0.69314718246459960938, R6 ;  /* 0x3f31721825257823 */ /* 0x000fe20000000006 */
[----:B------:R-:W-:-:S02]  /*3490*/  PRMT R12, R15, 0x7632, R12 ;  /* 0x000076320f0c7816 */ /* 0x000fc4000000000c */
[----:B------:R-:W-:Y:S01]  /*34a0*/  FSEL R2, R41, -INF , P0 ;  /* 0xff80000029027808 */ /* 0x000fe20000000000 */
[----:B------:R0:W-:Y:S01]  /*34b0*/  STG.E.U16 [R22.64], R3 ;  /* 0x0000000316007986 */ /* 0x0001e2000c101504 */
[----:B--2---:R-:W-:Y:S02]  /*34c0*/  PRMT R17, R8, 0x7632, R17 ;  /* 0x0000763208117816 */ /* 0x004fe40000000011 */
[----:B------:R-:W-:Y:S01]  /*34d0*/  FSEL R7, R36, -INF , P3 ;  /* 0xff80000024077808 */ /* 0x000fe20001800000 */
[----:B------:R2:W-:Y:S01]  /*34e0*/  STG.E.U16 [R24.64], R20 ;  /* 0x0000001418007986 */ /* 0x0005e2000c101504 */
[----:B-1----:R-:W-:Y:S01]  /*34f0*/  PRMT R19, R13, 0x7632, R19 ;  /* 0x000076320d137816 */ /* 0x002fe20000000013 */
[----:B------:R-:W-:Y:S02]  /*3500*/  FFMA R11, R2, 0.69314718246459960938, R11 ;  /* 0x3f317218020b7823 */ /* 0x000fe4000000000b */
[----:B------:R1:W-:Y:S01]  /*3510*/  STG.E.U16 [R26.64], R10 ;  /* 0x0000000a1a007986 */ /* 0x0003e2000c101504 */
[----:B------:R-:W-:Y:S01]  /*3520*/  FFMA R36, R7, 0.69314718246459960938, R4 ;  /* 0x3f31721807247823 */ /* 0x000fe20000000004 */
[----:B------:R-:W-:-:S02]  /*3530*/  LOP3.LUT R4, R54, 0xf8, RZ, 0xc0, !PT ;  /* 0x000000f836047812 */ /* 0x000fc400078ec0ff */
[----:B------:R-:W-:Y:S01]  /*3540*/  STG.E.U16 [R28.64], R8 ;  /* 0x000000081c007986 */ /* 0x000fe2000c101504 */
[----:B0-----:R-:W-:Y:S02]  /*3550*/  PRMT R22, R9, 0x7632, R22 ;  /* 0x0000763209167816 */ /* 0x001fe40000000016 */
[----:B------:R-:W-:Y:S01]  /*3560*/  FSEL R3, R40, -INF , P1 ;  /* 0xff80000028037808 */ /* 0x000fe20000800000 */
[----:B------:R-:W-:Y:S01]  /*3570*/  STG.E.U16 [R30.64], R17 ;  /* 0x000000111e007986 */ /* 0x000fe2000c101504 */
[----:B--2---:R-:W-:-:S03]  /*3580*/  PRMT R25, R21, 0x7632, R25 ;  /* 0x0000763215197816 */ /* 0x004fc60000000019 */
[----:B------:R-:W-:Y:S01]  /*3590*/  STG.E.U16 [R32.64], R13 ;  /* 0x0000000d20007986 */ /* 0x000fe2000c101504 */
[----:B-1----:R-:W-:Y:S01]  /*35a0*/  FFMA R10, R3, 0.69314718246459960938, R0 ;  /* 0x3f317218030a7823 */ /* 0x002fe20000000000 */
[C---:B------:R-:W-:Y:S01]  /*35b0*/  SHF.L.U32 R3, R91.reuse, 0x2, RZ ;  /* 0x000000025b037819 */ /* 0x040fe200000006ff */
[----:B------:R-:W-:Y:S01]  /*35c0*/  IMAD R0, R52, c[0x0][0x1cc], RZ ;  /* 0x0000730034007a24 */ /* 0x000fe200078e02ff */
[----:B------:R-:W-:Y:S01]  /*35d0*/  STG.E.U16 [R34.64], R19 ;  /* 0x0000001322007986 */ /* 0x000fe2000c101504 */
[----:B------:R-:W-:-:S03]  /*35e0*/  IMAD.HI R91, R91, 0x4, RZ ;  /* 0x000000045b5b7827 */ /* 0x000fc600078e02ff */
[----:B------:R-:W-:Y:S01]  /*35f0*/  STG.E.U16 [R38.64], R15 ;  /* 0x0000000f26007986 */ /* 0x000fe2000c101504 */
[C---:B------:R-:W-:Y:S01]  /*3600*/  SHF.L.U32 R2, R0.reuse, 0x2, RZ ;  /* 0x0000000200027819 */ /* 0x040fe200000006ff */
[----:B------:R-:W-:Y:S02]  /*3610*/  IMAD.HI R0, R0, 0x4, RZ ;  /* 0x0000000400007827 */ /* 0x000fe400078e02ff */
[----:B------:R-:W-:Y:S01]  /*3620*/  STG.E.U16 [R42.64], R12 ;  /* 0x0000000c2a007986 */ /* 0x000fe2000c101504 */
[----:B------:R-:W-:-:S03]  /*3630*/  IADD3 R2, P0, P1, R3, c[0x0][0x180], R2 ;  /* 0x0000600003027a10 */ /* 0x000fc6000791e002 */
[----:B------:R-:W-:Y:S01]  /*3640*/  STG.E.U16 [R46.64], R21 ;  /* 0x000000152e007986 */ /* 0x000fe2000c101504 */
[----:B------:R-:W-:-:S03]  /*3650*/  IADD3.X R3, R91, c[0x0][0x184], R0, P0, P1 ;  /* 0x000061005b037a10 */ /* 0x000fc600007e2400 */
[----:B------:R-:W-:Y:S04]  /*3660*/  STG.E.U16 [R50.64], R25 ;  /* 0x0000001932007986 */ /* 0x000fe8000c101504 */
[----:B------:R-:W-:Y:S04]  /*3670*/  STG.E.U16 [R48.64], R9 ;  /* 0x0000000930007986 */ /* 0x000fe8000c101504 */
[----:B------:R-:W-:Y:S04]  /*3680*/  STG.E.U16 [R44.64], R22 ;  /* 0x000000162c007986 */ /* 0x000fe8000c101504 */
[----:B------:R-:W-:Y:S06]  /*3690*/  BAR.SYNC.DEFER_BLOCKING 0x0 ;  /* 0x0000000000007b1d */ /* 0x000fec0000010000 */
[----:B------:R-:W-:Y:S04]  /*36a0*/  STS.64 [R4], R36 ;  /* 0x0000002404007388 */ /* 0x000fe80000000a00 */
[----:B------:R-:W-:Y:S04]  /*36b0*/  STS.64 [R4+0x100], R10 ;  /* 0x0001000a04007388 */ /* 0x000fe80000000a00 */
[----:B------:R-:W-:Y:S06]  /*36c0*/  BAR.SYNC.DEFER_BLOCKING 0x0 ;  /* 0x0000000000007b1d */ /* 0x000fec0000010000 */
[----:B------:R-:W0:Y:S04]  /*36d0*/  LDS R5, [R5] ;  /* 0x0000000005057984 */ /* 0x000e280000000800 */
[----:B0-----:R-:W-:Y:S01]  /*36e0*/  STG.E [R2.64], R5 ;  /* 0x0000000502007986 */ /* 0x001fe2000c101904 */
[----:B------:R-:W-:Y:S05]  /*36f0*/  EXIT ;  /* 0x000000000000794d */ /* 0x000fea0003800000 */
.L_x_2:
[----:B------:R-:W-:-:S00]  /*3700*/  BRA `(.L_x_2) ;  /* 0xfffffff000007947 */ /* 0x000fc0000383ffff */
[----:B------:R-:W-:-:S00]  /*3710*/  NOP ;  /* 0x0000000000007918 */ /* 0x000fc00000000000 */
        /* <DEDUP_REMOVED lines=14> */
.L_x_3:


//--------------------- .nv.global.init           --------------------------
	.section	.nv.global.init,"aw",@progbits
.nv.global.init:
	.type		_$_str,@object
	.size		_$_str,(.L_0 - _$_str)
_$_str:
        /*0000*/ 	.byte	0x5f, 0x5f, 0x43, 0x55, 0x44, 0x41, 0x5f, 0x46, 0x54, 0x5a, 0x00
.L_0:


//--------------------- .nv.shared.attn_fwd       --------------------------
	.section	.nv.shared.attn_fwd,"aw",@nobits
	.sectionflags	@""
	.align	16
